def attn_fwd(
    Q,
    K,
    V,
    Out,
    Lse,
    sm_scale,
    stride_qz,
    stride_qh,
    stride_qm,
    stride_qk,
    stride_kz,
    stride_kh,
    stride_kn,
    stride_kk,
    stride_vz,
    stride_vh,
    stride_vn,
    stride_vk,
    stride_oz,
    stride_oh,
    stride_om,
    stride_ok,
    seqlen_q,
    seqlen_k,
    BLOCK_M: tl.constexpr,
    BLOCK_N: tl.constexpr,
    HEAD_DIM: tl.constexpr,
    CAUSAL: tl.constexpr,
):
    start_m = tl.program_id(0)
    off_hz = tl.program_id(1)
    q_off = off_hz * stride_qh
    k_off = off_hz * stride_kh
    v_off = off_hz * stride_vh
    offs_m = start_m * BLOCK_M + tl.arange(0, BLOCK_M)
    offs_d = tl.arange(0, HEAD_DIM)
    offs_n = tl.arange(0, BLOCK_N)
    q_ptrs = Q + q_off + offs_m[:, None] * stride_qm + offs_d[None, :] * stride_qk
    k_ptrs = K + k_off + offs_d[:, None] * stride_kk + offs_n[None, :] * stride_kn
    v_ptrs = V + v_off + offs_n[:, None] * stride_vn + offs_d[None, :] * stride_vk
    m_i = tl.full([BLOCK_M], float("-inf"), dtype=tl.float32)
    l_i = tl.zeros([BLOCK_M], dtype=tl.float32) + 1.0
    acc = tl.zeros([BLOCK_M, HEAD_DIM], dtype=tl.float32)
    q = tl.load(q_ptrs)
    acc, l_i, m_i = _attn_fwd_inner(
        acc,
        l_i,
        m_i,
        q,
        k_ptrs,
        v_ptrs,
        sm_scale,
        stride_kn,
        stride_vn,
        start_m,
        seqlen_k,
        BLOCK_M,
        BLOCK_N,
        HEAD_DIM,
        CAUSAL,
    )
    acc = acc / l_i[:, None]
    lse = m_i + tl.math.log2(l_i) / 1.4426950408889634
    o_ptrs = (
        Out
        + off_hz * stride_oh
        + offs_m[:, None] * stride_om
        + offs_d[None, :] * stride_ok
    )
    tl.store(o_ptrs, acc.to(Out.dtype.element_ty))
    tl.store(Lse + off_hz * seqlen_q + offs_m, lse)

# config = {"BLOCK_M": 128, "BLOCK_N": 16, "HEAD_DIM": 32, "arch": "sm_100", "causal": false, "dtype": "bf16", "num_stages": 3, "num_warps": 8}
# arch = sm_100


// ===== COMPILED SASS (sm_100a) =====

	.target	sm_100a

	.elftype	@"ET_EXEC"


//--------------------- .note.nv.tkinfo           --------------------------
	.section	.note.nv.tkinfo,"",@"SHT_NOTE"
	.sectionflags	@"SHF_NOTE_NV_TKINFO"
	.tkinfo
        /*0018*/ 	.word	0x00000081
        /*0030*/ 	.string	""
        /*0030*/ 	.string	"ptxas-blackwell"
        /*0030*/ 	.string	"Cuda compilation tools, release 12.9, V12.9.86"
        /*0030*/ 	.string	"Build cuda_12.9.r12.9/compiler.36037853_0"
        /*0030*/ 	.string	"-v  -suppress-debug-info  -lineinfo  -arch sm_100a "



//--------------------- .note.nv.cuver            --------------------------
	.section	.note.nv.cuver,"",@"SHT_NOTE"
	.sectionflags	@"SHF_NOTE_NV_CUVER"
        /*0018*/ 	.short	0x0001
        /*001a*/ 	.short	0x0064
        /*001c*/ 	.short	0x0001
        /*001e*/ 	.short	0x0000
        /*0020*/ 	.short	0x0001
        /*0022*/ 	.short	0x0000


//--------------------- .nv.info                  --------------------------
	.section	.nv.info,"",@"SHT_CUDA_INFO"
	.align	4


	//----- nvinfo : EIATTR_REGCOUNT
	.align		4
        /*0000*/ 	.byte	0x04, 0x2f
        /*0002*/ 	.short	(.L_5 - .L_4)
	.align		4
.L_4:
        /*0004*/ 	.word	index@(attn_fwd)
        /*0008*/ 	.word	0x00000030


	//----- nvinfo : EIATTR_FRAME_SIZE
	.align		4
.L_5:
        /*000c*/ 	.byte	0x04, 0x11
        /*000e*/ 	.short	(.L_7 - .L_6)
	.align		4
.L_6:
        /*0010*/ 	.word	index@($__internal_2_$__cuda_sm10x_tcgen05_guardrail_trap_unallocated_columns_being_dealloced)
        /*0014*/ 	.word	0x00000000


	//----- nvinfo : EIATTR_FRAME_SIZE
	.align		4
.L_7:
        /*0018*/ 	.byte	0x04, 0x11
        /*001a*/ 	.short	(.L_9 - .L_8)
	.align		4
.L_8:
        /*001c*/ 	.word	index@($__internal_1_$__cuda_sm10x_tcgen05_guardrail_trap_phase_invalid_during_alloc)
        /*0020*/ 	.word	0x00000000


	//----- nvinfo : EIATTR_FRAME_SIZE
	.align		4
.L_9:
        /*0024*/ 	.byte	0x04, 0x11
        /*0026*/ 	.short	(.L_11 - .L_10)
	.align		4
.L_10:
        /*0028*/ 	.word	index@($__internal_0_$__cuda_sm10x_tcgen05_guardrail_trap_col_being_dealloced_not_returned_by_alloc)
        /*002c*/ 	.word	0x00000000


	//----- nvinfo : EIATTR_FRAME_SIZE
	.align		4
.L_11:
        /*0030*/ 	.byte	0x04, 0x11
        /*0032*/ 	.short	(.L_13 - .L_12)
	.align		4
.L_12:
        /*0034*/ 	.word	index@(attn_fwd)
        /*0038*/ 	.word	0x00000000


	//----- nvinfo : EIATTR_MIN_STACK_SIZE
	.align		4
.L_13:
        /*003c*/ 	.byte	0x04, 0x12
        /*003e*/ 	.short	(.L_15 - .L_14)
	.align		4
.L_14:
        /*0040*/ 	.word	index@(attn_fwd)
        /*0044*/ 	.word	0x00000000
.L_15:


//--------------------- .nv.info.attn_fwd         --------------------------
	.section	.nv.info.attn_fwd,"",@"SHT_CUDA_INFO"
	.sectionflags	@""
	.align	4


	//----- nvinfo : EIATTR_CUDA_API_VERSION
	.align		4
        /*0000*/ 	.byte	0x04, 0x37
        /*0002*/ 	.short	(.L_17 - .L_16)
.L_16:
        /*0004*/ 	.word	0x00000081


	//----- nvinfo : EIATTR_KPARAM_INFO
	.align		4
.L_17:
        /*0008*/ 	.byte	0x04, 0x17
        /*000a*/ 	.short	(.L_19 - .L_18)
.L_18:
        /*000c*/ 	.word	0x00000000
        /*0010*/ 	.short	0x0019
        /*0012*/ 	.short	0x0080
        /*0014*/ 	.byte	0x00, 0xf4, 0x21, 0x00


	//----- nvinfo : EIATTR_KPARAM_INFO
	.align		4
.L_19:
        /*0018*/ 	.byte	0x04, 0x17
        /*001a*/ 	.short	(.L_21 - .L_20)
.L_20:
        /*001c*/ 	.word	0x00000000
        /*0020*/ 	.short	0x0018
        /*0022*/ 	.short	0x0078
        /*0024*/ 	.byte	0x00, 0xf4, 0x21, 0x00


	//----- nvinfo : EIATTR_KPARAM_INFO
	.align		4
.L_21:
        /*0028*/ 	.byte	0x04, 0x17
        /*002a*/ 	.short	(.L_23 - .L_22)
.L_22:
        /*002c*/ 	.word	0x00000000
        /*0030*/ 	.short	0x0017
        /*0032*/ 	.short	0x0070
        /*0034*/ 	.byte	0x00, 0xf0, 0x11, 0x00


	//----- nvinfo : EIATTR_KPARAM_INFO
	.align		4
.L_23:
        /*0038*/ 	.byte	0x04, 0x17
        /*003a*/ 	.short	(.L_25 - .L_24)
.L_24:
        /*003c*/ 	.word	0x00000000
        /*0040*/ 	.short	0x0016
        /*0042*/ 	.short	0x006c
        /*0044*/ 	.byte	0x00, 0xf0, 0x11, 0x00


	//----- nvinfo : EIATTR_KPARAM_INFO
	.align		4
.L_25:
        /*0048*/ 	.byte	0x04, 0x17
        /*004a*/ 	.short	(.L_27 - .L_26)
.L_26:
        /*004c*/ 	.word	0x00000000
        /*0050*/ 	.short	0x0015
        /*0052*/ 	.short	0x0068
        /*0054*/ 	.byte	0x00, 0xf0, 0x11, 0x00


	//----- nvinfo : EIATTR_KPARAM_INFO
	.align		4
.L_27:
        /*0058*/ 	.byte	0x04, 0x17
        /*005a*/ 	.short	(.L_29 - .L_28)
.L_28:
        /*005c*/ 	.word	0x00000000
        /*0060*/ 	.short	0x0014
        /*0062*/ 	.short	0x0064
        /*0064*/ 	.byte	0x00, 0xf0, 0x11, 0x00


	//----- nvinfo : EIATTR_KPARAM_INFO
	.align		4
.L_29:
        /*0068*/ 	.byte	0x04, 0x17
        /*006a*/ 	.short	(.L_31 - .L_30)
.L_30:
        /*006c*/ 	.word	0x00000000
        /*0070*/ 	.short	0x0013
        /*0072*/ 	.short	0x0060
        /*0074*/ 	.byte	0x00, 0xf0, 0x11, 0x00


	//----- nvinfo : EIATTR_KPARAM_INFO
	.align		4
.L_31:
        /*0078*/ 	.byte	0x04, 0x17
        /*007a*/ 	.short	(.L_33 - .L_32)
.L_32:
        /*007c*/ 	.word	0x00000000
        /*0080*/ 	.short	0x0012
        /*0082*/ 	.short	0x005c
        /*0084*/ 	.byte	0x00, 0xf0, 0x11, 0x00


	//----- nvinfo : EIATTR_KPARAM_INFO
	.align		4
.L_33:
        /*0088*/ 	.byte	0x04, 0x17
        /*008a*/ 	.short	(.L_35 - .L_34)
.L_34:
        /*008c*/ 	.word	0x00000000
        /*0090*/ 	.short	0x0011
        /*0092*/ 	.short	0x0058
        /*0094*/ 	.byte	0x00, 0xf0, 0x11, 0x00


	//----- nvinfo : EIATTR_KPARAM_INFO
	.align		4
.L_35:
        /*0098*/ 	.byte	0x04, 0x17
        /*009a*/ 	.short	(.L_37 - .L_36)
.L_36:
        /*009c*/ 	.word	0x00000000
        /*00a0*/ 	.short	0x0010
        /*00a2*/ 	.short	0x0054
        /*00a4*/ 	.byte	0x00, 0xf0, 0x11, 0x00


	//----- nvinfo : EIATTR_KPARAM_INFO
	.align		4
.L_37:
        /*00a8*/ 	.byte	0x04, 0x17
        /*00aa*/ 	.short	(.L_39 - .L_38)
.L_38:
        /*00ac*/ 	.word	0x00000000
        /*00b0*/ 	.short	0x000f
        /*00b2*/ 	.short	0x0050
        /*00b4*/ 	.byte	0x00, 0xf0, 0x11, 0x00


	//----- nvinfo : EIATTR_KPARAM_INFO
	.align		4
.L_39:
        /*00b8*/ 	.byte	0x04, 0x17
        /*00ba*/ 	.short	(.L_41 - .L_40)
.L_40:
        /*00bc*/ 	.word	0x00000000
        /*00c0*/ 	.short	0x000e
        /*00c2*/ 	.short	0x004c
        /*00c4*/ 	.byte	0x00, 0xf0, 0x11, 0x00


	//----- nvinfo : EIATTR_KPARAM_INFO
	.align		4
.L_41:
        /*00c8*/ 	.byte	0x04, 0x17
        /*00ca*/ 	.short	(.L_43 - .L_42)
.L_42:
        /*00cc*/ 	.word	0x00000000
        /*00d0*/ 	.short	0x000d
        /*00d2*/ 	.short	0x0048
        /*00d4*/ 	.byte	0x00, 0xf0, 0x11, 0x00


	//----- nvinfo : EIATTR_KPARAM_INFO
	.align		4
.L_43:
        /*00d8*/ 	.byte	0x04, 0x17
        /*00da*/ 	.short	(.L_45 - .L_44)
.L_44:
        /*00dc*/ 	.word	0x00000000
        /*00e0*/ 	.short	0x000c
        /*00e2*/ 	.short	0x0044
        /*00e4*/ 	.byte	0x00, 0xf0, 0x11, 0x00


	//----- nvinfo : EIATTR_KPARAM_INFO
	.align		4
.L_45:
        /*00e8*/ 	.byte	0x04, 0x17
        /*00ea*/ 	.short	(.L_47 - .L_46)
.L_46:
        /*00ec*/ 	.word	0x00000000
        /*00f0*/ 	.short	0x000b
        /*00f2*/ 	.short	0x0040
        /*00f4*/ 	.byte	0x00, 0xf0, 0x11, 0x00


	//----- nvinfo : EIATTR_KPARAM_INFO
	.align		4
.L_47:
        /*00f8*/ 	.byte	0x04, 0x17
        /*00fa*/ 	.short	(.L_49 - .L_48)
.L_48:
        /*00fc*/ 	.word	0x00000000
        /*0100*/ 	.short	0x000a
        /*0102*/ 	.short	0x003c
        /*0104*/ 	.byte	0x00, 0xf0, 0x11, 0x00


	//----- nvinfo : EIATTR_KPARAM_INFO
	.align		4
.L_49:
        /*0108*/ 	.byte	0x04, 0x17
        /*010a*/ 	.short	(.L_51 - .L_50)
.L_50:
        /*010c*/ 	.word	0x00000000
        /*0110*/ 	.short	0x0009
        /*0112*/ 	.short	0x0038
        /*0114*/ 	.byte	0x00, 0xf0, 0x11, 0x00


	//----- nvinfo : EIATTR_KPARAM_INFO
	.align		4
.L_51:
        /*0118*/ 	.byte	0x04, 0x17
        /*011a*/ 	.short	(.L_53 - .L_52)
.L_52:
        /*011c*/ 	.word	0x00000000
        /*0120*/ 	.short	0x0008
        /*0122*/ 	.short	0x0034
        /*0124*/ 	.byte	0x00, 0xf0, 0x11, 0x00


	//----- nvinfo : EIATTR_KPARAM_INFO
	.align		4
.L_53:
        /*0128*/ 	.byte	0x04, 0x17
        /*012a*/ 	.short	(.L_55 - .L_54)
.L_54:
        /*012c*/ 	.word	0x00000000
        /*0130*/ 	.short	0x0007
        /*0132*/ 	.short	0x0030
        /*0134*/ 	.byte	0x00, 0xf0, 0x11, 0x00


	//----- nvinfo : EIATTR_KPARAM_INFO
	.align		4
.L_55:
        /*0138*/ 	.byte	0x04, 0x17
        /*013a*/ 	.short	(.L_57 - .L_56)
.L_56:
        /*013c*/ 	.word	0x00000000
        /*0140*/ 	.short	0x0006
        /*0142*/ 	.short	0x002c
        /*0144*/ 	.byte	0x00, 0xf0, 0x11, 0x00


	//----- nvinfo : EIATTR_KPARAM_INFO
	.align		4
.L_57:
        /*0148*/ 	.byte	0x04, 0x17
        /*014a*/ 	.short	(.L_59 - .L_58)
.L_58:
        /*014c*/ 	.word	0x00000000
        /*0150*/ 	.short	0x0005
        /*0152*/ 	.short	0x0028
        /*0154*/ 	.byte	0x00, 0xf0, 0x11, 0x00


	//----- nvinfo : EIATTR_KPARAM_INFO
	.align		4
.L_59:
        /*0158*/ 	.byte	0x04, 0x17
        /*015a*/ 	.short	(.L_61 - .L_60)
.L_60:
        /*015c*/ 	.word	0x00000000
        /*0160*/ 	.short	0x0004
        /*0162*/ 	.short	0x0020
        /*0164*/ 	.byte	0x00, 0xf4, 0x21, 0x00


	//----- nvinfo : EIATTR_KPARAM_INFO
	.align		4
.L_61:
        /*0168*/ 	.byte	0x04, 0x17
        /*016a*/ 	.short	(.L_63 - .L_62)
.L_62:
        /*016c*/ 	.word	0x00000000
        /*0170*/ 	.short	0x0003
        /*0172*/ 	.short	0x0018
        /*0174*/ 	.byte	0x00, 0xf4, 0x21, 0x00


	//----- nvinfo : EIATTR_KPARAM_INFO
	.align		4
.L_63:
        /*0178*/ 	.byte	0x04, 0x17
        /*017a*/ 	.short	(.L_65 - .L_64)
.L_64:
        /*017c*/ 	.word	0x00000000
        /*0180*/ 	.short	0x0002
        /*0182*/ 	.short	0x0010
        /*0184*/ 	.byte	0x00, 0xf4, 0x21, 0x00


	//----- nvinfo : EIATTR_KPARAM_INFO
	.align		4
.L_65:
        /*0188*/ 	.byte	0x04, 0x17
        /*018a*/ 	.short	(.L_67 - .L_66)
.L_66:
        /*018c*/ 	.word	0x00000000
        /*0190*/ 	.short	0x0001
        /*0192*/ 	.short	0x0008
        /*0194*/ 	.byte	0x00, 0xf4, 0x21, 0x00


	//----- nvinfo : EIATTR_KPARAM_INFO
	.align		4
.L_67:
        /*0198*/ 	.byte	0x04, 0x17
        /*019a*/ 	.short	(.L_69 - .L_68)
.L_68:
        /*019c*/ 	.word	0x00000000
        /*01a0*/ 	.short	0x0000
        /*01a2*/ 	.short	0x0000
        /*01a4*/ 	.byte	0x00, 0xf4, 0x21, 0x00


	//----- nvinfo : EIATTR_AT_ENTRY_FRAGMENTS
	.align		4
.L_69:
        /*01a8*/ 	.byte	0x04, 0x4f
        /*01aa*/ 	.short	(.L_71 - .L_70)


	//   ....[0]....
.L_70:
        /*01ac*/ 	.word	0x00000004


	//----- nvinfo : EIATTR_RESERVED_SMEM_USED
	.align		4
.L_71:
        /*01b0*/ 	.byte	0x01, 0x41
	.zero		2


	//----- nvinfo : EIATTR_SPARSE_MMA_MASK
	.align		4
        /*01b4*/ 	.byte	0x03, 0x50
        /*01b6*/ 	.short	0x0000


	//----- nvinfo : EIATTR_TCGEN05_1CTA_USED
	.align		4
        /*01b8*/ 	.byte	0x01, 0x51
	.zero		2


	//----- nvinfo : EIATTR_MAXREG_COUNT
	.align		4
        /*01bc*/ 	.byte	0x03, 0x1b
        /*01be*/ 	.short	0x00ff


	//----- nvinfo : EIATTR_NUM_BARRIERS
	.align		4
        /*01c0*/ 	.byte	0x02, 0x4c
        /*01c2*/ 	.byte	0x01
	.zero		1


	//----- nvinfo : EIATTR_INT_WARP_WIDE_INSTR_OFFSETS
	.align		4
        /*01c4*/ 	.byte	0x04, 0x31
        /*01c6*/ 	.short	(.L_73 - .L_72)


	//   ....[0]....
.L_72:
        /*01c8*/ 	.word	0x00000c10


	//   ....[1]....
        /*01cc*/ 	.word	0x00000c30


	//   ....[2]....
        /*01d0*/ 	.word	0x00000dd0


	//   ....[3]....
        /*01d4*/ 	.word	0x00000e10


	//   ....[4]....
        /*01d8*/ 	.word	0x00001cc0


	//   ....[5]....
        /*01dc*/ 	.word	0x00003580


	//   ....[6]....
        /*01e0*/ 	.word	0x000035d0


	//----- nvinfo : EIATTR_COOP_GROUP_MASK_REGIDS
	.align		4
.L_73:
        /*01e4*/ 	.byte	0x04, 0x29
        /*01e6*/ 	.short	(.L_75 - .L_74)


	//   ....[0]....
.L_74:
        /*01e8*/ 	.word	0xffffffff


	//   ....[1]....
        /*01ec*/ 	.word	0xffffffff


	//   ....[2]....
        /*01f0*/ 	.word	0xffffffff


	//   ....[3]....
        /*01f4*/ 	.word	0xffffffff


	//   ....[4]....
        /*01f8*/ 	.word	0xffffffff


	//   ....[5]....
        /*01fc*/ 	.word	0xffffffff


	//   ....[6]....
        /*0200*/ 	.word	0xffffffff


	//   ....[7]....
        /*0204*/ 	.word	0xffffffff


	//----- nvinfo : EIATTR_COOP_GROUP_INSTR_OFFSETS
	.align		4
.L_75:
        /*0208*/ 	.byte	0x04, 0x28
        /*020a*/ 	.short	(.L_77 - .L_76)


	//   ....[0]....
.L_76:
        /*020c*/ 	.word	0x00000050


	//   ....[1]....
        /*0210*/ 	.word	0x00000310


	//   ....[2]....
        /*0214*/ 	.word	0x000012f0


	//   ....[3]....
        /*0218*/ 	.word	0x000017b0


	//   ....[4]....
        /*021c*/ 	.word	0x00001fa0


	//   ....[5]....
        /*0220*/ 	.word	0x00002240


	//   ....[6]....
        /*0224*/ 	.word	0x00003410


	//   ....[7]....
        /*0228*/ 	.word	0x00003680


	//----- nvinfo : EIATTR_VRC_CTA_INIT_COUNT
	.align		4
.L_77:
        /*022c*/ 	.byte	0x02, 0x4a
        /*022e*/ 	.byte	0x80
	.zero		1


	//----- nvinfo : EIATTR_MBARRIER_INSTR_OFFSETS
	.align		4
        /*0230*/ 	.byte	0x04, 0x39
        /*0232*/ 	.short	(.L_79 - .L_78)


	//   ....[0]....
.L_78:
        /*0234*/ 	.word	0x00000d80
        /*0238*/ 	.word	0x000000ff
        /*023c*/ 	.word	0x00000000
        /*0240*/ 	.short	0x0100
        /*0242*/ 	.byte	0x0e
	.zero		1


	//   ....[1]....
        /*0244*/ 	.word	0x00000ec0
        /*0248*/ 	.word	0x000000ff
        /*024c*/ 	.word	0x00002c08
        /*0250*/ 	.short	0x0100
        /*0252*/ 	.byte	0x0c
	.zero		1


	//   ....[2]....
        /*0254*/ 	.word	0x00000f70
        /*0258*/ 	.word	0x000000ff
        /*025c*/ 	.word	0x00002400
        /*0260*/ 	.short	0x0100
        /*0262*/ 	.byte	0x0c
	.zero		1


	//   ....[3]....
        /*0264*/ 	.word	0x00001140
        /*0268*/ 	.word	0x000000ff
        /*026c*/ 	.word	0x00002400
        /*0270*/ 	.short	0x010a
        /*0272*/ 	.byte	0x0c
	.zero		1


	//   ....[4]....
        /*0274*/ 	.word	0x000011d0
        /*0278*/ 	.word	0x000000ff
        /*027c*/ 	.word	0x00002400
        /*0280*/ 	.short	0x0108
        /*0282*/ 	.byte	0x0c
	.zero		1


	//   ....[5]....
        /*0284*/ 	.word	0x00001d50
        /*0288*/ 	.word	0x000000ff
        /*028c*/ 	.word	0x00002c10
        /*0290*/ 	.short	0x0100
        /*0292*/ 	.byte	0x0c
	.zero		1


	//   ....[6]....
        /*0294*/ 	.word	0x00001e60
        /*0298*/ 	.word	0x000000ff
        /*029c*/ 	.word	0x00002c10
        /*02a0*/ 	.short	0x010a
        /*02a2*/ 	.byte	0x0c
	.zero		1


	//   ....[7]....
        /*02a4*/ 	.word	0x00001ec0
        /*02a8*/ 	.word	0x000000ff
        /*02ac*/ 	.word	0x00002c10
        /*02b0*/ 	.short	0x0108
        /*02b2*/ 	.byte	0x0c
	.zero		1


	//   ....[8]....
        /*02b4*/ 	.word	0x00002180
        /*02b8*/ 	.word	0x000000ff
        /*02bc*/ 	.word	0x00000000
        /*02c0*/ 	.short	0x010a
        /*02c2*/ 	.byte	0x0e
	.zero		1


	//   ....[9]....
        /*02c4*/ 	.word	0x000026b0
        /*02c8*/ 	.word	0x000000ff
        /*02cc*/ 	.word	0x00000000
        /*02d0*/ 	.short	0x010a
        /*02d2*/ 	.byte	0x0e
	.zero		1


	//   ....[10]....
        /*02d4*/ 	.word	0x00002770
        /*02d8*/ 	.word	0x000000ff
        /*02dc*/ 	.word	0x00002c00
        /*02e0*/ 	.short	0x0108
        /*02e2*/ 	.byte	0x0c
	.zero		1


	//   ....[11]....
        /*02e4*/ 	.word	0x000027b0
        /*02e8*/ 	.word	0x000000ff
        /*02ec*/ 	.word	0x00002c08
        /*02f0*/ 	.short	0x0108
        /*02f2*/ 	.byte	0x0c
	.zero		1


	//   ....[12]....
        /*02f4*/ 	.word	0x000036a0
        /*02f8*/ 	.word	0x000000ff
        /*02fc*/ 	.word	0x00002400
        /*0300*/ 	.short	0x010a
        /*0302*/ 	.byte	0x0c
	.zero		1


	//   ....[13]....
        /*0304*/ 	.word	0x000036d0
        /*0308*/ 	.word	0x000000ff
        /*030c*/ 	.word	0x00002c10
        /*0310*/ 	.short	0x010a
        /*0312*/ 	.byte	0x0c
	.zero		1


	//   ....[14]....
        /*0314*/ 	.word	0x00003700
        /*0318*/ 	.word	0x000000ff
        /*031c*/ 	.word	0x00000000
        /*0320*/ 	.short	0x010a
        /*0322*/ 	.byte	0x0e
	.zero		1


	//   ....[15]....
        /*0324*/ 	.word	0x00003730
        /*0328*/ 	.word	0x000000ff
        /*032c*/ 	.word	0x00000000
        /*0330*/ 	.short	0x010a
        /*0332*/ 	.byte	0x0e
	.zero		1


	//----- nvinfo : EIATTR_NUM_MBARRIERS
	.align		4
.L_79:
        /*0334*/ 	.byte	0x03, 0x38
        /*0336*/ 	.short	0xffff


	//----- nvinfo : EIATTR_EXIT_INSTR_OFFSETS
	.align		4
        /*0338*/ 	.byte	0x04, 0x1c
        /*033a*/ 	.short	(.L_81 - .L_80)


	//   ....[0]....
.L_80:
        /*033c*/ 	.word	0x00003690


	//----- nvinfo : EIATTR_REQNTID
	.align		4
.L_81:
        /*0340*/ 	.byte	0x04, 0x10
        /*0342*/ 	.short	(.L_83 - .L_82)
.L_82:
        /*0344*/ 	.word	0x00000100
        /*0348*/ 	.word	0x00000001
        /*034c*/ 	.word	0x00000001


	//----- nvinfo : EIATTR_CRS_STACK_SIZE
	.align		4
.L_83:
        /*0350*/ 	.byte	0x04, 0x1e
        /*0352*/ 	.short	(.L_85 - .L_84)
.L_84:
        /*0354*/ 	.word	0x00000000


	//----- nvinfo : EIATTR_CBANK_PARAM_SIZE
	.align		4
.L_85:
        /*0358*/ 	.byte	0x03, 0x19
        /*035a*/ 	.short	0x0088


	//----- nvinfo : EIATTR_PARAM_CBANK
	.align		4
        /*035c*/ 	.byte	0x04, 0x0a
        /*035e*/ 	.short	(.L_87 - .L_86)
	.align		4
.L_86:
        /*0360*/ 	.word	index@(.nv.constant0.attn_fwd)
        /*0364*/ 	.short	0x0380
        /*0366*/ 	.short	0x0088


	//----- nvinfo : EIATTR_SW_WAR
	.align		4
.L_87:
        /*0368*/ 	.byte	0x04, 0x36
        /*036a*/ 	.short	(.L_89 - .L_88)
.L_88:
        /*036c*/ 	.word	0x00000008
.L_89:


//--------------------- .nv.compat                --------------------------
	.section	.nv.compat,"",@"SHT_CUDA_COMPAT_INFO"
	.align	4
        /*0000*/ 	.byte	0x02, 0x02, 0x02, 0x00, 0x02, 0x05, 0x05, 0x00, 0x02, 0x03, 0x00, 0x00, 0x02, 0x06, 0x01, 0x00


//--------------------- .nv.callgraph             --------------------------
	.section	.nv.callgraph,"",@"SHT_CUDA_CALLGRAPH"
	.align	4
	.sectionentsize	8
	.align		4
        /*0000*/ 	.word	0x00000000
	.align		4
        /*0004*/ 	.word	0xffffffff
	.align		4
        /*0008*/ 	.word	0x00000000
	.align		4
        /*000c*/ 	.word	0xfffffffe
	.align		4
        /*0010*/ 	.word	0x00000000
	.align		4
        /*0014*/ 	.word	0xfffffffd
	.align		4
        /*0018*/ 	.word	0x00000000
	.align		4
        /*001c*/ 	.word	0xfffffffc


//--------------------- .nv.constant4             --------------------------
	.section	.nv.constant4,"a",@progbits
	.align	8
	.align		8
.nv.constant4:
        /*0000*/ 	.dword	_$_str


//--------------------- .text.attn_fwd            --------------------------
	.section	.text.attn_fwd,"ax",@progbits
	.align	128
        .global         attn_fwd
        .type           attn_fwd,@function
        .size           attn_fwd,(.L_x_28 - attn_fwd)
        .other          attn_fwd,@"STO_CUDA_ENTRY STV_DEFAULT"
attn_fwd:
.text.attn_fwd:
[----:B------:R-:W0:Y:S01]  /*0000*/  LDC R1, c[0x0][0x37c] ;  /* 0x0000df00ff017b82 */ /* 0x000e220000000800 */
[----:B------:R-:W1:Y:S02]  /*0010*/  S2R R0, SR_TID.X ;  /* 0x0000000000007919 */ /* 0x000e640000002100 */
[----:B-1----:R-:W-:-:S13]  /*0020*/  ISETP.GE.U32.AND P0, PT, R0, 0x20, PT ;  /* 0x000000200000780c */ /* 0x002fda0003f06070 */
[----:B------:R-:W-:Y:S05]  /*0030*/  @P0 BRA `(.L_x_0) ;  /* 0x0000000000b80947 */ /* 0x000fea0003800000 */
[----:B------:R-:W1:Y:S01]  /*0040*/  S2UR UR6, SR_CgaCtaId ;  /* 0x00000000000679c3 */ /* 0x000e620000008800 */
[----:B------:R-:W-:Y:S01]  /*0050*/  NOP ;  /* 0x0000000000007918 */ /* 0x000fe20000000000 */
[----:B------:R-:W-:Y:S02]  /*0060*/  UMOV UR4, 0x40 ;  /* 0x0000004000047882 */ /* 0x000fe40000000000 */
[----:B-1----:R-:W-:-:S09]  /*0070*/  ULEA UR4, UR6, UR4, 0x18 ;  /* 0x0000000406047291 */ /* 0x002fd2000f8ec0ff */
[----:B------:R-:W1:Y:S01]  /*0080*/  LDS.U8 R2, [UR4] ;  /* 0x00000004ff027984 */ /* 0x000e620008000000 */
[----:B------:R-:W-:Y:S02]  /*0090*/  UMOV UR4, 0x400 ;  /* 0x0000040000047882 */ /* 0x000fe40000000000 */
[----:B------:R-:W-:Y:S01]  /*00a0*/  ULEA UR4, UR6, UR4, 0x18 ;  /* 0x0000000406047291 */ /* 0x000fe2000f8ec0ff */
[----:B-1----:R-:W-:-:S13]  /*00b0*/  ISETP.NE.AND P1, PT, R2, RZ, PT ;  /* 0x000000ff0200720c */ /* 0x002fda0003f25270 */
[----:B------:R-:W-:Y:S05]  /*00c0*/  @P1 BRA `(.L_x_1) ;  /* 0x00000000007c1947 */ /* 0x000fea0003800000 */
[----:B------:R-:W-:-:S13]  /*00d0*/  ELECT P1, URZ, PT ;  /* 0x0000000000ff782f */ /* 0x000fda0003820000 */
[----:B------:R-:W-:Y:S05]  /*00e0*/  @!P1 BRA `(.L_x_2) ;  /* 0x0000000000849947 */ /* 0x000fea0003800000 */
[----:B------:R-:W-:Y:S01]  /*00f0*/  UMOV UR5, 0x2 ;  /* 0x0000000200057882 */ /* 0x000fe20000000000 */
[----:B------:R-:W-:Y:S02]  /*0100*/  IMAD.MOV.U32 R5, RZ, RZ, 0x1 ;  /* 0x00000001ff057424 */ /* 0x000fe400078e00ff */
[----:B------:R-:W-:Y:S02]  /*0110*/  IMAD.MOV.U32 R3, RZ, RZ, 0x3 ;  /* 0x00000003ff037424 */ /* 0x000fe400078e00ff */
[----:B------:R-:W-:Y:S04]  /*0120*/  DEPBAR.LE SB1, 0x36 ;  /* 0x00009d800000791a */ /* 0x000fe80000000000 */
[----:B------:R-:W1:Y:S02]  /*0130*/  UTCATOMSWS.FIND_AND_SET.ALIGN UP0, UR5, UR5 ;  /* 0x00000005000575e3 */ /* 0x000e640008000800 */
[----:B-1----:R-:W-:-:S04]  /*0140*/  PLOP3.LUT P1, PT, PT, PT, UP0, 0x80, 0x8 ;  /* 0x000000000008781c */ /* 0x002fc80003f2f008 */
[----:B------:R-:W-:-:S04]  /*0150*/  SEL R2, RZ, 0xffffffff, !P1 ;  /* 0xffffffffff027807 */ /* 0x000fc80004800000 */
[----:B------:R-:W-:Y:S02]  /*0160*/  ISETP.NE.AND P1, PT, R2, RZ, PT ;  /* 0x000000ff0200720c */ /* 0x000fe40003f25270 */
[----:B------:R-:W-:-:S11]  /*0170*/  MOV R2, UR5 ;  /* 0x0000000500027c02 */ /* 0x000fd60008000f00 */
[----:B------:R-:W-:Y:S05]  /*0180*/  @P1 BRA `(.L_x_3) ;  /* 0x0000000000241947 */ /* 0x000fea0003800000 */
.L_x_4:
[----:B------:R-:W-:Y:S05]  /*0190*/  NANOSLEEP 0x64 ;  /* 0x000000640000795d */ /* 0x000fea0003800000 */
[----:B------:R-:W-:-:S05]  /*01a0*/  UMOV UR5, 0x2 ;  /* 0x0000000200057882 */ /* 0x000fca0000000000 */
[----:B------:R-:W-:Y:S04]  /*01b0*/  DEPBAR.LE SB1, 0x36 ;  /* 0x00009d800000791a */ /* 0x000fe80000000000 */
[----:B------:R-:W1:Y:S02]  /*01c0*/  UTCATOMSWS.FIND_AND_SET.ALIGN UP0, UR5, UR5 ;  /* 0x00000005000575e3 */ /* 0x000e640008000800 */
[----:B-1----:R-:W-:-:S04]  /*01d0*/  PLOP3.LUT P1, PT, PT, PT, UP0, 0x80, 0x8 ;  /* 0x000000000008781c */ /* 0x002fc80003f2f008 */
[----:B------:R-:W-:-:S04]  /*01e0*/  SEL R2, RZ, 0xffffffff, !P1 ;  /* 0xffffffffff027807 */ /* 0x000fc80004800000 */
[----:B------:R-:W-:Y:S01]  /*01f0*/  ISETP.NE.AND P1, PT, R2, RZ, PT ;  /* 0x000000ff0200720c */ /* 0x000fe20003f25270 */
[----:B------:R-:W-:-:S12]  /*0200*/  IMAD.U32 R2, RZ, RZ, UR5 ;  /* 0x00000005ff027e24 */ /* 0x000fd8000f8e00ff */
[----:B------:R-:W-:Y:S05]  /*0210*/  @!P1 BRA `(.L_x_4) ;  /* 0xfffffffc00dc9947 */ /* 0x000fea000383ffff */
.L_x_3:
[C---:B------:R-:W-:Y:S01]  /*0220*/  VIADD R4, R2.reuse, 0x10 ;  /* 0x0000001002047836 */ /* 0x040fe20000000000 */
[----:B------:R-:W-:Y:S01]  /*0230*/  UMOV UR5, 0x50 ;  /* 0x0000005000057882 */ /* 0x000fe20000000000 */
[----:B------:R-:W-:Y:S01]  /*0240*/  SHF.L.U32 R3, R3, R2, RZ ;  /* 0x0000000203037219 */ /* 0x000fe200000006ff */
[----:B------:R-:W-:Y:S01]  /*0250*/  ULEA UR5, UR6, UR5, 0x18 ;  /* 0x0000000506057291 */ /* 0x000fe2000f8ec0ff */
[----:B------:R-:W-:Y:S02]  /*0260*/  SHF.L.U32 R2, R2, 0x5, RZ ;  /* 0x0000000502027819 */ /* 0x000fe400000006ff */
[----:B------:R-:W-:-:S04]  /*0270*/  SHF.L.U32 R4, R5, R4, RZ ;  /* 0x0000000405047219 */ /* 0x000fc800000006ff */
[----:B------:R-:W-:-:S05]  /*0280*/  LOP3.LUT R3, R4, R3, RZ, 0xfc, !PT ;  /* 0x0000000304037212 */ /* 0x000fca00078efcff */
[----:B------:R1:W-:Y:S04]  /*0290*/  ATOMS.OR RZ, [UR5], R3 ;  /* 0x00000003ffff798c */ /* 0x0003e8000b000005 */
[----:B------:R1:W-:Y:S01]  /*02a0*/  STS [UR4], R2 ;  /* 0x00000002ff007988 */ /* 0x0003e20008000804 */
[----:B------:R-:W-:Y:S05]  /*02b0*/  BRA `(.L_x_2) ;  /* 0x0000000000107947 */ /* 0x000fea0003800000 */
.L_x_1:
[----:B------:R-:W-:-:S05]  /*02c0*/  IMAD.MOV.U32 R2, RZ, RZ, -0x1 ;  /* 0xffffffffff027424 */ /* 0x000fca00078e00ff */
[----:B------:R1:W-:Y:S02]  /*02d0*/  STS [UR4], R2 ;  /* 0x00000002ff007988 */ /* 0x0003e40008000804 */
[----:B-1----:R-:W-:-:S07]  /*02e0*/  MOV R2, 0x300 ;  /* 0x0000030000027802 */ /* 0x002fce0000000f00 */
[----:B0-----:R-:W-:Y:S05]  /*02f0*/  CALL.REL.NOINC `($__internal_1_$__cuda_sm10x_tcgen05_guardrail_trap_phase_invalid_during_alloc) ;  /* 0x0000003400247944 */ /* 0x001fea0003c00000 */
.L_x_2:
[----:B------:R-:W-:Y:S05]  /*0300*/  WARPSYNC.ALL ;  /* 0x0000000000007948 */ /* 0x000fea0003800000 */
[----:B------:R-:W-:Y:S01]  /*0310*/  NOP ;  /* 0x0000000000007918 */ /* 0x000fe20000000000 */
.L_x_0:
[----:B-1----:R-:W1:Y:S01]  /*0320*/  S2R R2, SR_CTAID.X ;  /* 0x0000000000027919 */ /* 0x002e620000002500 */
[----:B------:R-:W2:Y:S01]  /*0330*/  S2UR UR9, SR_CTAID.Y ;  /* 0x00000000000979c3 */ /* 0x000ea20000002600 */
[----:B------:R-:W2:Y:S01]  /*0340*/  LDCU.64 UR4, c[0x0][0x3b0] ;  /* 0x00007600ff0477ac */ /* 0x000ea20008000a00 */
[----:B------:R-:W-:Y:S02]  /*0350*/  LOP3.LUT R21, R0, 0x7f, RZ, 0xc0, !PT ;  /* 0x0000007f00157812 */ /* 0x000fe400078ec0ff */
[----:B------:R-:W-:Y:S01]  /*0360*/  SHF.R.U32.HI R20, RZ, 0x7, R0 ;  /* 0x00000007ff147819 */ /* 0x000fe20000011600 */
[----:B------:R-:W-:Y:S01]  /*0370*/  UMOV UR12, 0x400 ;  /* 0x00000400000c7882 */ /* 0x000fe20000000000 */
[----:B------:R-:W3:Y:S02]  /*0380*/  LDCU.64 UR26, c[0x0][0x358] ;  /* 0x00006b00ff1a77ac */ /* 0x000ee40008000a00 */
[----:B------:R-:W4:Y:S01]  /*0390*/  S2UR UR6, SR_CgaCtaId ;  /* 0x00000000000679c3 */ /* 0x000f220000008800 */
[----:B------:R-:W-:Y:S01]  /*03a0*/  SGXT.U32 R20, R20, 0x1 ;  /* 0x000000011414781a */ /* 0x000fe20000000000 */
[----:B------:R-:W0:Y:S06]  /*03b0*/  LDCU UR29, c[0x0][0x3f0] ;  /* 0x00007e00ff1d77ac */ /* 0x000e2c0008000800 */
[----:B------:R-:W0:Y:S08]  /*03c0*/  LDC.64 R18, c[0x0][0x380] ;  /* 0x0000e000ff127b82 */ /* 0x000e300000000a00 */
[----:B------:R-:W3:Y:S01]  /*03d0*/  LDC R3, c[0x0][0x3b8] ;  /* 0x0000ee00ff037b82 */ /* 0x000ee20000000800 */
[----:B--2---:R-:W-:-:S04]  /*03e0*/  UIMAD UR4, UR9, UR4, URZ ;  /* 0x00000004090472a4 */ /* 0x004fc8000f8e02ff */
[----:B------:R-:W-:Y:S01]  /*03f0*/  USHF.L.U32 UR7, UR4, 0x1, URZ ;  /* 0x0000000104077899 */ /* 0x000fe200080006ff */
[----:B-1----:R-:W-:Y:S01]  /*0400*/  IMAD R21, R2, 0x80, R21 ;  /* 0x0000008002157824 */ /* 0x002fe200078e0215 */
[----:B----4-:R-:W-:Y:S01]  /*0410*/  ULEA UR12, UR6, UR12, 0x18 ;  /* 0x0000000c060c7291 */ /* 0x010fe2000f8ec0ff */
[----:B------:R-:W-:Y:S02]  /*0420*/  BAR.SYNC.DEFER_BLOCKING 0x0 ;  /* 0x0000000000007b1d */ /* 0x000fe40000010000 */
[----:B------:R-:W-:Y:S01]  /*0430*/  IMAD R2, R21, UR5, RZ ;  /* 0x0000000515027c24 */ /* 0x000fe2000f8e02ff */
[----:B------:R-:W-:-:S04]  /*0440*/  UIMAD.WIDE UR4, UR4, 0x2, URZ ;  /* 0x00000002040478a5 */ /* 0x000fc8000f8e02ff */
[C---:B------:R-:W-:Y:S01]  /*0450*/  SHF.L.U32 R5, R2.reuse, 0x1, RZ ;  /* 0x0000000102057819 */ /* 0x040fe200000006ff */
[----:B------:R-:W-:-:S03]  /*0460*/  IMAD.HI R2, R2, 0x2, RZ ;  /* 0x0000000202027827 */ /* 0x000fc600078e02ff */
[----:B0-----:R-:W-:-:S03]  /*0470*/  IADD3 R18, P1, P2, R5, UR7, R18 ;  /* 0x0000000705127c10 */ /* 0x001fc6000fa3e012 */
[----:B------:R-:W0:Y:S01]  /*0480*/  LDCU UR4, c[0x0][0x3c8] ;  /* 0x00007900ff0477ac */ /* 0x000e220008000800 */
[----:B---3--:R-:W-:Y:S01]  /*0490*/  IMAD R5, R20, R3, RZ ;  /* 0x0000000314057224 */ /* 0x008fe200078e02ff */
[----:B------:R-:W-:-:S03]  /*04a0*/  IADD3.X R2, PT, PT, R2, UR5, R19, P1, P2 ;  /* 0x0000000502027c10 */ /* 0x000fc60008fe4413 */
[----:B------:R-:W-:Y:S01]  /*04b0*/  IMAD R7, R3, 0x2, R5 ;  /* 0x0000000203077824 */ /* 0x000fe200078e0205 */
[----:B------:R-:W-:-:S03]  /*04c0*/  LEA R12, P1, R5, R18, 0x1 ;  /* 0x00000012050c7211 */ /* 0x000fc600078208ff */
[----:B------:R-:W-:Y:S01]  /*04d0*/  IMAD R9, R3, 0x2, R7 ;  /* 0x0000000203097824 */ /* 0x000fe200078e0207 */
[----:B------:R-:W1:Y:S01]  /*04e0*/  LDS R31, [UR12] ;  /* 0x0000000cff1f7984 */ /* 0x000e620008000800 */
[----:B------:R-:W-:Y:S01]  /*04f0*/  BAR.SYNC.DEFER_BLOCKING 0x0 ;  /* 0x0000000000007b1d */ /* 0x000fe20000010000 */
[----:B------:R-:W-:Y:S02]  /*0500*/  LEA R4, P2, R7, R18, 0x1 ;  /* 0x0000001207047211 */ /* 0x000fe400078408ff */
[----:B------:R-:W-:Y:S02]  /*0510*/  LEA.HI.X.SX32 R13, R5, R2, 0x1, P1 ;  /* 0x00000002050d7211 */ /* 0x000fe400008f0eff */
[----:B------:R-:W-:Y:S02]  /*0520*/  LEA R15, R3, R9, 0x1 ;  /* 0x00000009030f7211 */ /* 0x000fe400078e08ff */
[----:B------:R-:W-:Y:S02]  /*0530*/  LEA R6, P1, R9, R18, 0x1 ;  /* 0x0000001209067211 */ /* 0x000fe400078208ff */
[----:B------:R-:W-:-:S02]  /*0540*/  LEA.HI.X.SX32 R5, R7, R2, 0x1, P2 ;  /* 0x0000000207057211 */ /* 0x000fc400010f0eff */
[----:B------:R-:W-:Y:S01]  /*0550*/  LEA.HI.X.SX32 R7, R9, R2, 0x1, P1 ;  /* 0x0000000209077211 */ /* 0x000fe200008f0eff */
[----:B------:R-:W-:Y:S01]  /*0560*/  IMAD R9, R3, 0x2, R15 ;  /* 0x0000000203097824 */ /* 0x000fe200078e020f */
[----:B------:R-:W-:-:S04]  /*0570*/  LEA R16, P1, R15, R18, 0x1 ;  /* 0x000000120f107211 */ /* 0x000fc800078208ff */
[----:B------:R-:W-:Y:S01]  /*0580*/  LEA.HI.X.SX32 R17, R15, R2, 0x1, P1 ;  /* 0x000000020f117211 */ /* 0x000fe200008f0eff */
[----:B------:R-:W-:Y:S01]  /*0590*/  IMAD R15, R3, 0x2, R9 ;  /* 0x00000002030f7824 */ /* 0x000fe200078e0209 */
[----:B------:R-:W-:-:S04]  /*05a0*/  LEA R22, P1, R9, R18, 0x1 ;  /* 0x0000001209167211 */ /* 0x000fc800078208ff */
[----:B------:R-:W-:Y:S01]  /*05b0*/  LEA.HI.X.SX32 R23, R9, R2, 0x1, P1 ;  /* 0x0000000209177211 */ /* 0x000fe200008f0eff */
[----:B------:R2:W5:Y:S01]  /*05c0*/  LDG.E.U16 R12, desc[UR26][R12.64] ;  /* 0x0000001a0c0c7981 */ /* 0x000562000c1e1500 */
[----:B------:R-:W-:-:S03]  /*05d0*/  LEA R24, P1, R15, R18, 0x1 ;  /* 0x000000120f187211 */ /* 0x000fc600078208ff */
[----:B------:R3:W5:Y:S01]  /*05e0*/  LDG.E.U16 R11, desc[UR26][R4.64] ;  /* 0x0000001a040b7981 */ /* 0x000762000c1e1500 */
[----:B------:R-:W-:-:S03]  /*05f0*/  LEA.HI.X.SX32 R25, R15, R2, 0x1, P1 ;  /* 0x000000020f197211 */ /* 0x000fc600008f0eff */
[----:B------:R4:W5:Y:S01]  /*0600*/  LDG.E.U16 R9, desc[UR26][R16.64] ;  /* 0x0000001a10097981 */ /* 0x000962000c1e1500 */
[----:B--2---:R-:W-:-:S03]  /*0610*/  LEA R13, R3, R15, 0x1 ;  /* 0x0000000f030d7211 */ /* 0x004fc600078e08ff */
[----:B------:R-:W5:Y:S02]  /*0620*/  LDG.E.U16 R10, desc[UR26][R6.64] ;  /* 0x0000001a060a7981 */ /* 0x000f64000c1e1500 */
[----:B------:R-:W-:Y:S01]  /*0630*/  IMAD R15, R3, 0x2, R13 ;  /* 0x00000002030f7824 */ /* 0x000fe200078e020d */
[-C--:B------:R-:W-:Y:S01]  /*0640*/  LEA R32, P1, R13, R18.reuse, 0x1 ;  /* 0x000000120d207211 */ /* 0x080fe200078208ff */
[----:B------:R-:W5:Y:S02]  /*0650*/  LDG.E.U16 R8, desc[UR26][R22.64] ;  /* 0x0000001a16087981 */ /* 0x000f64000c1e1500 */
[----:B------:R-:W-:Y:S01]  /*0660*/  IMAD R19, R3, 0x2, R15 ;  /* 0x0000000203137824 */ /* 0x000fe200078e020f */
[----:B---3--:R-:W-:Y:S02]  /*0670*/  LEA R4, P2, R15, R18, 0x1 ;  /* 0x000000120f047211 */ /* 0x008fe400078408ff */
[----:B------:R-:W-:Y:S01]  /*0680*/  LEA.HI.X.SX32 R33, R13, R2, 0x1, P1 ;  /* 0x000000020d217211 */ /* 0x000fe200008f0eff */
[----:B------:R2:W5:Y:S01]  /*0690*/  LDG.E.U16 R7, desc[UR26][R24.64] ;  /* 0x0000001a18077981 */ /* 0x000562000c1e1500 */
[----:B------:R-:W-:-:S02]  /*06a0*/  LEA R14, P1, R19, R18, 0x1 ;  /* 0x00000012130e7211 */ /* 0x000fc400078208ff */
[----:B----4-:R-:W-:Y:S01]  /*06b0*/  LEA R17, R3, R19, 0x1 ;  /* 0x0000001303117211 */ /* 0x010fe200078e08ff */
[----:B------:R-:W5:Y:S01]  /*06c0*/  LDG.E.U16 R6, desc[UR26][R32.64] ;  /* 0x0000001a20067981 */ /* 0x000f62000c1e1500 */
[-C--:B------:R-:W-:Y:S02]  /*06d0*/  LEA.HI.X.SX32 R5, R15, R2.reuse, 0x1, P2 ;  /* 0x000000020f057211 */ /* 0x080fe400010f0eff */
[----:B------:R-:W-:Y:S01]  /*06e0*/  LEA.HI.X.SX32 R15, R19, R2, 0x1, P1 ;  /* 0x00000002130f7211 */ /* 0x000fe200008f0eff */
[----:B------:R-:W-:Y:S01]  /*06f0*/  IMAD R19, R3, 0x2, R17 ;  /* 0x0000000203137824 */ /* 0x000fe200078e0211 */
[C---:B------:R-:W-:Y:S01]  /*0700*/  LEA R28, P1, R17.reuse, R18, 0x1 ;  /* 0x00000012111c7211 */ /* 0x040fe200078208ff */
[----:B------:R3:W5:Y:S03]  /*0710*/  LDG.E.U16 R13, desc[UR26][R4.64] ;  /* 0x0000001a040d7981 */ /* 0x000766000c1e1500 */
[----:B------:R-:W-:Y:S01]  /*0720*/  LEA.HI.X.SX32 R29, R17, R2, 0x1, P1 ;  /* 0x00000002111d7211 */ /* 0x000fe200008f0eff */
[----:B------:R-:W-:Y:S01]  /*0730*/  IMAD R17, R3, 0x2, R19 ;  /* 0x0000000203117824 */ /* 0x000fe200078e0213 */
[-C--:B------:R-:W-:Y:S01]  /*0740*/  LEA R26, P1, R19, R18.reuse, 0x1 ;  /* 0x00000012131a7211 */ /* 0x080fe200078208ff */
[----:B------:R4:W5:Y:S03]  /*0750*/  LDG.E.U16 R22, desc[UR26][R14.64] ;  /* 0x0000001a0e167981 */ /* 0x000966000c1e1500 */
[----:B--2---:R-:W-:Y:S01]  /*0760*/  LEA R24, P2, R17, R18, 0x1 ;  /* 0x0000001211187211 */ /* 0x004fe200078408ff */
[----:B------:R-:W5:Y:S01]  /*0770*/  LDG.E.U16 R23, desc[UR26][R28.64] ;  /* 0x0000001a1c177981 */ /* 0x000f62000c1e1500 */
[----:B------:R-:W-:-:S02]  /*0780*/  LEA R35, R3, R17, 0x1 ;  /* 0x0000001103237211 */ /* 0x000fc400078e08ff */
[----:B------:R-:W-:-:S03]  /*0790*/  LEA.HI.X.SX32 R25, R17, R2, 0x1, P2 ;  /* 0x0000000211197211 */ /* 0x000fc600010f0eff */
[----:B------:R-:W-:Y:S01]  /*07a0*/  IMAD R17, R3, 0x2, R35 ;  /* 0x0000000203117824 */ /* 0x000fe200078e0223 */
[----:B------:R-:W-:Y:S01]  /*07b0*/  LEA.HI.X.SX32 R27, R19, R2, 0x1, P1 ;  /* 0x00000002131b7211 */ /* 0x000fe200008f0eff */
[----:B------:R2:W5:Y:S01]  /*07c0*/  LDG.E.U16 R30, desc[UR26][R24.64] ;  /* 0x0000001a181e7981 */ /* 0x000562000c1e1500 */
[----:B---3--:R-:W-:Y:S01]  /*07d0*/  LEA R4, P1, R35, R18, 0x1 ;  /* 0x0000001223047211 */ /* 0x008fe200078208ff */
[----:B------:R-:W-:Y:S02]  /*07e0*/  IMAD R19, R3, 0x2, R17 ;  /* 0x0000000203137824 */ /* 0x000fe400078e0211 */
[----:B------:R3:W5:Y:S01]  /*07f0*/  LDG.E.U16 R26, desc[UR26][R26.64] ;  /* 0x0000001a1a1a7981 */ /* 0x000762000c1e1500 */
[----:B------:R-:W-:Y:S02]  /*0800*/  LEA.HI.X.SX32 R5, R35, R2, 0x1, P1 ;  /* 0x0000000223057211 */ /* 0x000fe400008f0eff */
[-C--:B----4-:R-:W-:Y:S02]  /*0810*/  LEA R14, P1, R17, R18.reuse, 0x1 ;  /* 0x00000012110e7211 */ /* 0x090fe400078208ff */
[----:B------:R-:W-:Y:S01]  /*0820*/  LEA R3, R3, R19, 0x1 ;  /* 0x0000001303037211 */ /* 0x000fe200078e08ff */
[----:B--2---:R-:W2:Y:S01]  /*0830*/  LDC.64 R24, c[0x0][0x388] ;  /* 0x0000e200ff187b82 */ /* 0x004ea20000000a00 */
[----:B------:R-:W-:Y:S01]  /*0840*/  LEA R16, P2, R19, R18, 0x1 ;  /* 0x0000001213107211 */ /* 0x000fe200078408ff */
[----:B------:R-:W5:Y:S01]  /*0850*/  LDG.E.U16 R4, desc[UR26][R4.64] ;  /* 0x0000001a04047981 */ /* 0x000f62000c1e1500 */
[----:B------:R-:W-:-:S02]  /*0860*/  LEA.HI.X.SX32 R15, R17, R2, 0x1, P1 ;  /* 0x00000002110f7211 */ /* 0x000fc400008f0eff */
[----:B------:R-:W-:Y:S02]  /*0870*/  LEA R18, P1, R3, R18, 0x1 ;  /* 0x0000001203127211 */ /* 0x000fe400078208ff */
[-C--:B------:R-:W-:Y:S02]  /*0880*/  LEA.HI.X.SX32 R17, R19, R2.reuse, 0x1, P2 ;  /* 0x0000000213117211 */ /* 0x080fe400010f0eff */
[----:B------:R-:W-:Y:S01]  /*0890*/  LEA.HI.X.SX32 R19, R3, R2, 0x1, P1 ;  /* 0x0000000203137211 */ /* 0x000fe200008f0eff */
[----:B------:R4:W5:Y:S01]  /*08a0*/  LDG.E.U16 R15, desc[UR26][R14.64] ;  /* 0x0000001a0e0f7981 */ /* 0x000962000c1e1500 */
[----:B------:R-:W1:Y:S01]  /*08b0*/  LDC.64 R2, c[0x0][0x3c0] ;  /* 0x0000f000ff027b82 */ /* 0x000e620000000a00 */
[----:B---3--:R-:W-:Y:S02]  /*08c0*/  LOP3.LUT R27, R0, 0x1f, RZ, 0xc0, !PT ;  /* 0x0000001f001b7812 */ /* 0x008fe400078ec0ff */
[--C-:B------:R-:W-:Y:S01]  /*08d0*/  SHF.R.U32.HI R28, RZ, 0x5, R0.reuse ;  /* 0x00000005ff1c7819 */ /* 0x100fe20000011600 */
[----:B------:R3:W5:Y:S02]  /*08e0*/  LDG.E.U16 R16, desc[UR26][R16.64] ;  /* 0x0000001a10107981 */ /* 0x000764000c1e1500 */
[----:B0-----:R-:W-:Y:S01]  /*08f0*/  IMAD R27, R27, UR4, RZ ;  /* 0x000000041b1b7c24 */ /* 0x001fe2000f8e02ff */
[----:B------:R-:W-:Y:S01]  /*0900*/  R2UR UR20, R28 ;  /* 0x000000001c1472ca */ /* 0x000fe200000e0000 */
[----:B------:R0:W5:Y:S01]  /*0910*/  LDG.E.U16 R18, desc[UR26][R18.64] ;  /* 0x0000001a12127981 */ /* 0x000162000c1e1500 */
[--C-:B------:R-:W-:Y:S01]  /*0920*/  SHF.R.U32.HI R28, RZ, 0x5, R0.reuse ;  /* 0x00000005ff1c7819 */ /* 0x100fe20000011600 */
[----:B----4-:R-:W-:Y:S01]  /*0930*/  IMAD.SHL.U32 R14, R27, 0x2, RZ ;  /* 0x000000021b0e7824 */ /* 0x010fe200078e00ff */
[----:B---3--:R-:W-:Y:S01]  /*0940*/  SHF.R.S32.HI R17, RZ, 0x7, R0 ;  /* 0x00000007ff117819 */ /* 0x008fe20000011400 */
[----:B-1----:R-:W-:-:S04]  /*0950*/  IMAD R2, R2, UR9, RZ ;  /* 0x0000000902027c24 */ /* 0x002fc8000f8e02ff */
[----:B------:R-:W-:Y:S01]  /*0960*/  IMAD.SHL.U32 R5, R2, 0x2, RZ ;  /* 0x0000000202057824 */ /* 0x000fe200078e00ff */
[----:B------:R-:W-:-:S04]  /*0970*/  SGXT.U32 R28, R28, 0x3 ;  /* 0x000000031c1c781a */ /* 0x000fc80000000000 */
[----:B--2---:R-:W-:Y:S02]  /*0980*/  IADD3 R38, P1, P2, R14, R24, R5 ;  /* 0x000000180e267210 */ /* 0x004fe40007a3e005 */
[----:B------:R-:W-:Y:S01]  /*0990*/  SGXT R5, R17, 0x1 ;  /* 0x000000011105781a */ /* 0x000fe20000000200 */
[----:B------:R-:W-:Y:S01]  /*09a0*/  IMAD R28, R28, R3, RZ ;  /* 0x000000031c1c7224 */ /* 0x000fe200078e02ff */
[C---:B------:R-:W-:Y:S02]  /*09b0*/  SHF.L.U32 R24, R0.reuse, 0x1, RZ ;  /* 0x0000000100187819 */ /* 0x040fe400000006ff */
[----:B------:R-:W-:Y:S01]  /*09c0*/  LOP3.LUT R17, R5, 0x90, RZ, 0xc0, !PT ;  /* 0x0000009005117812 */ /* 0x000fe200078ec0ff */
[----:B------:R-:W-:Y:S01]  /*09d0*/  IMAD.HI R27, R27, 0x2, RZ ;  /* 0x000000021b1b7827 */ /* 0x000fe200078e02ff */
[----:B------:R-:W-:-:S03]  /*09e0*/  LOP3.LUT R14, R0, 0x40, RZ, 0xc0, !PT ;  /* 0x00000040000e7812 */ /* 0x000fc600078ec0ff */
[----:B------:R-:W-:Y:S01]  /*09f0*/  IMAD.HI R2, R2, 0x2, RZ ;  /* 0x0000000202027827 */ /* 0x000fe200078e02ff */
[----:B------:R-:W-:-:S03]  /*0a00*/  LOP3.LUT R17, R17, 0x7e, R24, 0x78, !PT ;  /* 0x0000007e11117812 */ /* 0x000fc600078e7818 */
[----:B------:R-:W-:Y:S01]  /*0a10*/  IMAD R5, R3, 0x8, R28 ;  /* 0x0000000803057824 */ /* 0x000fe200078e021c */
[----:B------:R-:W-:Y:S01]  /*0a20*/  IADD3.X R2, PT, PT, R27, R25, R2, P1, P2 ;  /* 0x000000191b027210 */ /* 0x000fe20000fe4402 */
[----:B------:R-:W-:Y:S01]  /*0a30*/  IMAD R17, R14, 0x40, R17 ;  /* 0x000000400e117824 */ /* 0x000fe200078e0211 */
[CC--:B------:R-:W-:Y:S02]  /*0a40*/  LEA R40, P1, R28.reuse, R38.reuse, 0x1 ;  /* 0x000000261c287211 */ /* 0x0c0fe400078208ff */
[----:B------:R-:W-:Y:S02]  /*0a50*/  LEA R38, P2, R5, R38, 0x1 ;  /* 0x0000002605267211 */ /* 0x000fe400078408ff */
[----:B------:R-:W-:Y:S02]  /*0a60*/  R2UR UR33, R31 ;  /* 0x000000001f2172ca */ /* 0x000fe400000e0000 */
[-C--:B------:R-:W-:Y:S02]  /*0a70*/  LEA.HI.X.SX32 R41, R28, R2.reuse, 0x1, P1 ;  /* 0x000000021c297211 */ /* 0x080fe400008f0eff */
[----:B------:R-:W-:-:S02]  /*0a80*/  LEA.HI.X.SX32 R39, R5, R2, 0x1, P2 ;  /* 0x0000000205277211 */ /* 0x000fc400010f0eff */
[----:B------:R-:W-:Y:S01]  /*0a90*/  LOP3.LUT R2, R17, 0x20, RZ, 0x3c, !PT ;  /* 0x0000002011027812 */ /* 0x000fe200078e3cff */
[----:B0-----:R-:W-:Y:S08]  /*0aa0*/  @P0 BRA `(.L_x_5) ;  /* 0x0000000000180947 */ /* 0x001ff00003800000 */
[----:B------:R-:W-:Y:S01]  /*0ab0*/  ELECT P1, URZ, PT ;  /* 0x0000000000ff782f */ /* 0x000fe20003820000 */
[----:B------:R-:W-:Y:S01]  /*0ac0*/  HFMA2 R5, -RZ, RZ, 0, 5.9604644775390625e-08 ;  /* 0x00000001ff057431 */ /* 0x000fe200000001ff */
[----:B------:R-:W-:Y:S01]  /*0ad0*/  UMOV UR4, 0x40 ;  /* 0x0000004000047882 */ /* 0x000fe20000000000 */
[----:B------:R-:W-:Y:S01]  /*0ae0*/  UVIRTCOUNT.DEALLOC.SMPOOL 0x80 ;  /* 0x000000800000784c */ /* 0x000fe20000000000 */
[----:B------:R-:W-:-:S09]  /*0af0*/  ULEA UR4, UR6, UR4, 0x18 ;  /* 0x0000000406047291 */ /* 0x000fd2000f8ec0ff */
[----:B------:R0:W-:Y:S03]  /*0b00*/  @P1 STS.U8 [UR4], R5 ;  /* 0x00000005ff001988 */ /* 0x0001e60008000004 */
.L_x_5:
[----:B------:R-:W-:Y:S01]  /*0b10*/  USHF.L.U32 UR4, UR20, 0x15, URZ ;  /* 0x0000001514047899 */ /* 0x000fe200080006ff */
[----:B-----5:R-:W-:Y:S01]  /*0b20*/  STS.U16 [R17+UR12], R12 ;  /* 0x0000000c11007988 */ /* 0x020fe2000800040c */
[----:B------:R-:W-:Y:S01]  /*0b30*/  USHF.L.U32 UR5, UR20, 0x2, URZ ;  /* 0x0000000214057899 */ /* 0x000fe200080006ff */
[----:B0-----:R-:W-:Y:S01]  /*0b40*/  LOP3.LUT R5, R17, 0x40, RZ, 0x3c, !PT ;  /* 0x0000004011057812 */ /* 0x001fe200078e3cff */
[----:B------:R-:W-:Y:S01]  /*0b50*/  ULOP3.LUT UR7, UR4, 0x600000, URZ, 0xc0, !UPT ;  /* 0x0060000004077892 */ /* 0x000fe2000f8ec0ff */
[----:B------:R0:W-:Y:S01]  /*0b60*/  STS.U16 [R17+UR12+0x400], R8 ;  /* 0x0004000811007988 */ /* 0x0001e2000800040c */
[----:B------:R-:W-:Y:S01]  /*0b70*/  ULOP3.LUT UR8, UR5, 0x10, URZ, 0xc0, !UPT ;  /* 0x0000001005087892 */ /* 0x000fe2000f8ec0ff */
[----:B------:R-:W-:Y:S01]  /*0b80*/  LOP3.LUT P1, RZ, R0, 0xff, RZ, 0xc0, !PT ;  /* 0x000000ff00ff7812 */ /* 0x000fe2000782c0ff */
[----:B------:R-:W-:Y:S01]  /*0b90*/  UMOV UR11, 0x1 ;  /* 0x00000001000b7882 */ /* 0x000fe20000000000 */
[----:B------:R-:W-:Y:S01]  /*0ba0*/  STS.U16 [R17+UR12+0x800], R22 ;  /* 0x0008001611007988 */ /* 0x000fe2000800040c */
[----:B------:R-:W-:-:S02]  /*0bb0*/  UIADD3 UR34, UPT, UPT, UR8, UR7, UR33 ;  /* 0x0000000708227290 */ /* 0x000fc4000fffe021 */
[----:B------:R-:W-:Y:S02]  /*0bc0*/  UIADD3 UR14, UPT, UPT, UR12, 0x2c00, URZ ;  /* 0x00002c000c0e7890 */ /* 0x000fe4000fffe0ff */
[----:B------:R1:W-:Y:S01]  /*0bd0*/  STS.U16 [R17+UR12+0xc00], R4 ;  /* 0x000c000411007988 */ /* 0x0003e2000800040c */
[----:B------:R-:W-:Y:S01]  /*0be0*/  UISETP.GT.AND UP1, UPT, UR29, URZ, UPT ;  /* 0x000000ff1d00728c */ /* 0x000fe2000bf24270 */
[----:B0-----:R-:W-:Y:S02]  /*0bf0*/  PRMT R8, RZ, 0x7610, R8 ;  /* 0x00007610ff087816 */ /* 0x001fe40000000008 */
[----:B------:R-:W-:Y:S02]  /*0c00*/  STS.U16 [R2+UR12+0x100], R11 ;  /* 0x0001000b02007988 */ /* 0x000fe4000800040c */
[----:B------:R-:W-:Y:S02]  /*0c10*/  VOTEU.ALL UP0, P1 ;  /* 0x0000000000ff7886 */ /* 0x000fe40000800000 */
[----:B------:R-:W-:Y:S01]  /*0c20*/  STS.U16 [R2+UR12+0x500], R7 ;  /* 0x0005000702007988 */ /* 0x000fe2000800040c */
[----:B------:R-:W-:Y:S01]  /*0c30*/  VOTEU.ALL UP2, P1 ;  /* 0x0000000000ff7886 */ /* 0x000fe20000840000 */
[----:B-1----:R-:W-:-:S02]  /*0c40*/  LOP3.LUT R17, R17, 0x60, RZ, 0x3c, !PT ;  /* 0x0000006011117812 */ /* 0x002fc400078e3cff */
[----:B------:R-:W-:Y:S01]  /*0c50*/  STS.U16 [R2+UR12+0x900], R23 ;  /* 0x0009001702007988 */ /* 0x000fe2000800040c */
[----:B------:R-:W-:-:S04]  /*0c60*/  @!UP0 UIADD3 UR4, UPT, UPT, -UR11, 0x100000, URZ ;  /* 0x001000000b048890 */ /* 0x000fc8000fffe1ff */
[----:B------:R-:W-:Y:S02]  /*0c70*/  @!UP0 USHF.L.U32 UR5, UR4, 0xb, URZ ;  /* 0x0000000b04058899 */ /* 0x000fe400080006ff */
[----:B------:R-:W-:Y:S01]  /*0c80*/  @!UP0 USHF.L.U32 UR4, UR4, 0x1, URZ ;  /* 0x0000000104048899 */ /* 0x000fe200080006ff */
[----:B------:R-:W-:Y:S01]  /*0c90*/  PLOP3.LUT P2, PT, PT, PT, UP1, 0x80, 0x8 ;  /* 0x000000000008781c */ /* 0x000fe20003f4f018 */
[----:B------:R-:W-:Y:S04]  /*0ca0*/  STS.U16 [R2+UR12+0xd00], R15 ;  /* 0x000d000f02007988 */ /* 0x000fe8000800040c */
[----:B------:R-:W-:Y:S04]  /*0cb0*/  STS.U16 [R5+UR12+0x200], R10 ;  /* 0x0002000a05007988 */ /* 0x000fe8000800040c */
[----:B------:R0:W-:Y:S04]  /*0cc0*/  STS.U16 [R5+UR12+0x600], R6 ;  /* 0x0006000605007988 */ /* 0x0001e8000800040c */
[----:B------:R1:W-:Y:S04]  /*0cd0*/  STS.U16 [R5+UR12+0xa00], R26 ;  /* 0x000a001a05007988 */ /* 0x0003e8000800040c */
[----:B------:R1:W-:Y:S01]  /*0ce0*/  STS.U16 [R5+UR12+0xe00], R16 ;  /* 0x000e001005007988 */ /* 0x0003e2000800040c */
[----:B0-----:R-:W-:-:S03]  /*0cf0*/  PRMT R6, RZ, 0x7610, R6 ;  /* 0x00007610ff067816 */ /* 0x001fc60000000006 */
[----:B------:R1:W-:Y:S04]  /*0d00*/  STS.U16 [R17+UR12+0x300], R9 ;  /* 0x0003000911007988 */ /* 0x0003e8000800040c */
[----:B------:R1:W-:Y:S04]  /*0d10*/  STS.U16 [R17+UR12+0x700], R13 ;  /* 0x0007000d11007988 */ /* 0x0003e8000800040c */
[----:B------:R1:W-:Y:S04]  /*0d20*/  STS.U16 [R17+UR12+0xb00], R30 ;  /* 0x000b001e11007988 */ /* 0x0003e8000800040c */
[----:B------:R1:W-:Y:S01]  /*0d30*/  STS.U16 [R17+UR12+0xf00], R18 ;  /* 0x000f001211007988 */ /* 0x0003e2000800040c */
[----:B------:R-:W-:Y:S01]  /*0d40*/  STTM.x16 tmem[UR34], RZ ;  /* 0x000000ff000079ed */ /* 0x000fe20008240022 */
[----:B------:R-:W0:Y:S02]  /*0d50*/  FENCE.VIEW.ASYNC.T ;  /* 0x00000000000073c6 */ /* 0x000e240000000200 */
[----:B0-----:R-:W-:Y:S06]  /*0d60*/  BAR.SYNC.DEFER_BLOCKING 0x0 ;  /* 0x0000000000007b1d */ /* 0x001fec0000010000 */
[----:B------:R-:W0:Y:S02]  /*0d70*/  FENCE.VIEW.ASYNC.S ;  /* 0x00000000000073c6 */ /* 0x000e240000000000 */
[----:B0-----:R0:W2:Y:S02]  /*0d80*/  @!UP2 SYNCS.EXCH.64 URZ, [UR14], UR4 ;  /* 0x000000040effa5b2 */ /* 0x0010a40008000100 */
[----:B--2---:R-:W-:Y:S06]  /*0d90*/  BAR.SYNC.DEFER_BLOCKING 0x0 ;  /* 0x0000000000007b1d */ /* 0x004fec0000010000 */
[----:B------:R-:W2:Y:S04]  /*0da0*/  @P2 LDG.E.U16 R6, desc[UR26][R40.64] ;  /* 0x0000001a28062981 */ /* 0x000ea8000c1e1500 */
[----:B------:R-:W3:Y:S01]  /*0db0*/  @P2 LDG.E.U16 R8, desc[UR26][R38.64] ;  /* 0x0000001a26082981 */ /* 0x000ee2000c1e1500 */
[----:B------:R-:W-:Y:S01]  /*0dc0*/  LOP3.LUT R4, R0, 0xff, RZ, 0xc0, !PT ;  /* 0x000000ff00047812 */ /* 0x000fe200078ec0ff */
[----:B------:R-:W-:Y:S01]  /*0dd0*/  VOTEU.ALL UP3, P1 ;  /* 0x0000000000ff7886 */ /* 0x000fe20000860000 */
[----:B------:R-:W-:-:S04]  /*0de0*/  @!UP0 UIADD3 UR16, UPT, UPT, -UR11, 0x100000, URZ ;  /* 0x001000000b108890 */ /* 0x000fc8000fffe1ff */
[----:B------:R-:W-:Y:S02]  /*0df0*/  @!UP0 USHF.L.U32 UR17, UR16, 0xb, URZ ;  /* 0x0000000b10118899 */ /* 0x000fe400080006ff */
[----:B------:R-:W-:Y:S01]  /*0e00*/  @!UP0 USHF.L.U32 UR16, UR16, 0x1, URZ ;  /* 0x0000000110108899 */ /* 0x000fe200080006ff */
[----:B------:R-:W-:Y:S01]  /*0e10*/  VOTEU.ALL UP4, P1 ;  /* 0x0000000000ff7886 */ /* 0x000fe20000880000 */
[----:B0-----:R-:W-:-:S04]  /*0e20*/  @!UP0 UIADD3 UR4, UPT, UPT, -UR11, 0x100000, URZ ;  /* 0x001000000b048890 */ /* 0x001fc8000fffe1ff */
[----:B------:R-:W-:Y:S02]  /*0e30*/  @!UP0 USHF.L.U32 UR5, UR4, 0xb, URZ ;  /* 0x0000000b04058899 */ /* 0x000fe400080006ff */
[----:B------:R-:W-:Y:S01]  /*0e40*/  @!UP0 USHF.L.U32 UR4, UR4, 0x1, URZ ;  /* 0x0000000104048899 */ /* 0x000fe200080006ff */
[----:B------:R-:W-:Y:S01]  /*0e50*/  IMAD.SHL.U32 R23, R4, 0x2, RZ ;  /* 0x0000000204177824 */ /* 0x000fe200078e00ff */
[----:B------:R-:W-:Y:S01]  /*0e60*/  SHF.R.U32.HI R2, RZ, 0x2, R0 ;  /* 0x00000002ff027819 */ /* 0x000fe20000011600 */
[----:B------:R-:W-:Y:S02]  /*0e70*/  UISETP.EQ.U32.AND UP2, UPT, UR20, URZ, UP1 ;  /* 0x000000ff1400728c */ /* 0x000fe40008f42070 */
[----:B------:R-:W-:Y:S01]  /*0e80*/  UIADD3 UR13, UPT, UPT, UR33, 0x20, URZ ;  /* 0x00000020210d7890 */ /* 0x000fe2000fffe0ff */
[----:B------:R-:W-:Y:S01]  /*0e90*/  LOP3.LUT R23, R23, 0x30, R2, 0x78, !PT ;  /* 0x0000003017177812 */ /* 0x000fe200078e7802 */
[----:B------:R-:W-:Y:S02]  /*0ea0*/  UMOV UR6, URZ ;  /* 0x000000ff00067c82 */ /* 0x000fe40008000000 */
[----:B------:R-:W-:Y:S01]  /*0eb0*/  UIADD3 UR15, UPT, UPT, UR7, UR13, URZ ;  /* 0x0000000d070f7290 */ /* 0x000fe2000fffe0ff */
[----:B------:R0:W4:Y:S03]  /*0ec0*/  @!UP3 SYNCS.EXCH.64 URZ, [UR12+0x2c08], UR16 ;  /* 0x002c08100cffb5b2 */ /* 0x0001260008000100 */
[----:B------:R-:W-:-:S02]  /*0ed0*/  ULEA UR15, UR8, UR15, 0x10 ;  /* 0x0000000f080f7291 */ /* 0x000fc4000f8e80ff */
[----:B------:R-:W-:-:S04]  /*0ee0*/  @!UP2 UIADD3 UR10, UPT, UPT, UR12, 0x2000, URZ ;  /* 0x000020000c0aa890 */ /* 0x000fc8000fffe0ff */
[----:B------:R-:W-:Y:S02]  /*0ef0*/  @!UP2 USHF.R.U32.HI UR10, URZ, 0x4, UR10 ;  /* 0x00000004ff0aa899 */ /* 0x000fe4000801160a */
[----:B0-----:R-:W-:Y:S02]  /*0f00*/  UIADD3 UR16, UPT, UPT, UR12, 0x2400, URZ ;  /* 0x000024000c107890 */ /* 0x001fe4000fffe0ff */
[----:B------:R-:W-:Y:S01]  /*0f10*/  @!UP2 USGXT.U32 UR17, UR10, 0xe ;  /* 0x0000000e0a11a89a */ /* 0x000fe20008000000 */
[----:B--2---:R1:W-:Y:S04]  /*0f20*/  STS.U16 [R23+UR12+0x2000], R6 ;  /* 0x0020000617007988 */ /* 0x0043e8000800040c */
[----:B---3--:R1:W-:Y:S01]  /*0f30*/  STS.U16 [R23+UR12+0x2200], R8 ;  /* 0x0022000817007988 */ /* 0x0083e2000800040c */
[----:B----4-:R0:W-:Y:S06]  /*0f40*/  MEMBAR.ALL.CTA ;  /* 0x0000000000007992 */ /* 0x0101ec0000008000 */
[----:B0-----:R-:W-:Y:S04]  /*0f50*/  FENCE.VIEW.ASYNC.S ;  /* 0x00000000000073c6 */ /* 0x001fe80000000000 */
[----:B------:R-:W0:Y:S02]  /*0f60*/  FENCE.VIEW.ASYNC.S ;  /* 0x00000000000073c6 */ /* 0x000e240000000000 */
[----:B0-----:R1:W0:Y:S02]  /*0f70*/  @!UP4 SYNCS.EXCH.64 URZ, [UR12+0x2400], UR4 ;  /* 0x002400040cffc5b2 */ /* 0x0012240008000100 */
[----:B0-----:R-:W-:Y:S06]  /*0f80*/  BAR.SYNC.DEFER_BLOCKING 0x0 ;  /* 0x0000000000007b1d */ /* 0x001fec0000010000 */
[----:B-1----:R-:W-:Y:S05]  /*0f90*/  BRA.U !UP2, `(.L_x_6) ;  /* 0x000000010a647547 */ /* 0x002fea000b800000 */
[----:B------:R-:W-:Y:S02]  /*0fa0*/  UIADD3 UR4, UPT, UPT, UR12, 0x2000, URZ ;  /* 0x000020000c047890 */ /* 0x000fe4000fffe0ff */
[----:B------:R-:W-:Y:S02]  /*0fb0*/  USHF.R.U32.HI UR5, URZ, 0x4, UR12 ;  /* 0x00000004ff057899 */ /* 0x000fe4000801160c */
[----:B------:R-:W-:Y:S02]  /*0fc0*/  USHF.R.U32.HI UR17, URZ, 0x4, UR4 ;  /* 0x00000004ff117899 */ /* 0x000fe40008011604 */
[----:B------:R-:W-:Y:S02]  /*0fd0*/  USGXT.U32 UR4, UR5, 0xe ;  /* 0x0000000e0504789a */ /* 0x000fe40008000000 */
[----:B------:R-:W-:Y:S01]  /*0fe0*/  USGXT.U32 UR17, UR17, 0xe ;  /* 0x0000000e1111789a */ /* 0x000fe20008000000 */
[----:B------:R-:W-:Y:S01]  /*0ff0*/  UMOV UR10, 0x1000080 ;  /* 0x01000080000a7882 */ /* 0x000fe20000000000 */
[----:B------:R-:W-:-:S02]  /*1000*/  UMOV UR11, 0x40004040 ;  /* 0x40004040000b7882 */ /* 0x000fc40000000000 */
[----:B------:R-:W-:Y:S01]  /*1010*/  UIADD3 UR30, UP3, UPT, UR17, 0x2, URZ ;  /* 0x00000002111e7890 */ /* 0x000fe2000ff7e0ff */
[----:B------:R-:W-:Y:S01]  /*1020*/  UMOV UR5, URZ ;  /* 0x000000ff00057c82 */ /* 0x000fe20008000000 */
[----:B------:R-:W-:Y:S02]  /*1030*/  ULOP3.LUT UR22, UR4, 0x1000000, URZ, 0xfc, !UPT ;  /* 0x0100000004167892 */ /* 0x000fe4000f8efcff */
[----:B------:R-:W-:Y:S02]  /*1040*/  UIADD3.64 UR10, UPT, UPT, UR4, UR10, URZ ;  /* 0x0000000a040a7297 */ /* 0x000fe4000fffe0ff */
[----:B------:R-:W-:Y:S01]  /*1050*/  UIADD3.X UR31, UPT, UPT, UR6, -0x7fffbfe0, URZ, UP3, !UPT ;  /* 0x80004020061f7890 */ /* 0x000fe20009ffe4ff */
[----:B------:R-:W-:Y:S01]  /*1060*/  UMOV UR4, UR16 ;  /* 0x0000001000047c82 */ /* 0x000fe20008000000 */
[----:B------:R-:W-:Y:S01]  /*1070*/  UMOV UR24, 0x0 ;  /* 0x0000000000187882 */ /* 0x000fe20000000000 */
[----:B------:R-:W-:Y:S01]  /*1080*/  UMOV UR18, UR4 ;  /* 0x0000000400127c82 */ /* 0x000fe20008000000 */
[----:B------:R-:W-:Y:S01]  /*1090*/  UMOV UR25, 0x8048490 ;  /* 0x0804849000197882 */ /* 0x000fe20000000000 */
[----:B------:R-:W-:Y:S01]  /*10a0*/  UMOV UR23, 0x40004040 ;  /* 0x4000404000177882 */ /* 0x000fe20000000000 */
[----:B------:R-:W-:Y:S01]  /*10b0*/  UMOV UR4, UR17 ;  /* 0x0000001100047c82 */ /* 0x000fe20008000000 */
[----:B------:R-:W-:Y:S01]  /*10c0*/  UMOV UR5, 0x80004020 ;  /* 0x8000402000057882 */ /* 0x000fe20000000000 */
[----:B------:R-:W-:Y:S01]  /*10d0*/  UMOV UR36, 0x0 ;  /* 0x0000000000247882 */ /* 0x000fe20000000000 */
[----:B------:R-:W-:Y:S01]  /*10e0*/  UMOV UR37, 0x8048490 ;  /* 0x0804849000257882 */ /* 0x000fe20000000000 */
[----:B------:R0:W-:Y:S01]  /*10f0*/  UTCHMMA gdesc[UR22], gdesc[UR4], tmem[UR13], tmem[UR24], idesc[UR25], !UPT ;  /* 0x00ff1804160075ea */ /* 0x0001e2000f80000d */
[----:B------:R0:W-:Y:S01]  /*1100*/  UTCHMMA gdesc[UR10], gdesc[UR30], tmem[UR13], tmem[UR36], idesc[UR37], UPT ;  /* 0x00ff241e0a0075ea */ /* 0x0001e2000b80000d */
[----:B------:R0:W-:Y:S01]  /*1110*/  UTCBAR [UR18], URZ ;  /* 0x000000ff120073e9 */ /* 0x0001e200080000ff */
[----:B------:R-:W-:Y:S01]  /*1120*/  NOP ;  /* 0x0000000000007918 */ /* 0x000fe20000000000 */
.L_x_6:
[----:B------:R-:W-:Y:S05]  /*1130*/  BRA.U !UP1, `(.L_x_7) ;  /* 0x0000000109087547 */ /* 0x000fea000b800000 */
[----:B------:R-:W1:Y:S02]  /*1140*/  SYNCS.PHASECHK.TRANS64.TRYWAIT P3, [UR12+0x2400], RZ ;  /* 0x002400ffff0075a7 */ /* 0x000e64000806110c */
[----:B-1----:R-:W-:Y:S05]  /*1150*/  @!P3 BRA `(.L_x_8) ;  /* 0x000000240050b947 */ /* 0x002fea0003800000 */
.L_x_7:
[----:B------:R-:W-:Y:S01]  /*1160*/  BAR.SYNC.DEFER_BLOCKING 0x0 ;  /* 0x0000000000007b1d */ /* 0x000fe20000010000 */
[----:B------:R-:W-:-:S05]  /*1170*/  SHF.R.U32.HI R18, RZ, 0x4, R0 ;  /* 0x00000004ff127819 */ /* 0x000fca0000011600 */
[----:B0-----:R-:W0:Y:S02]  /*1180*/  LDCU UR10, c[0x0][0x3a8] ;  /* 0x00007500ff0a77ac */ /* 0x001e240008000800 */
[----:B------:R-:W1:Y:S01]  /*1190*/  LDC R27, c[0x0][0x3d8] ;  /* 0x0000f600ff1b7b82 */ /* 0x000e620000000800 */
[----:B------:R-:W-:Y:S01]  /*11a0*/  LDTM.16dp32bit_t0_t15.x8 R4, tmem[UR15] ;  /* 0x0000000f000479ee */ /* 0x000fe20008980000 */
[----:B------:R-:W0:Y:S01]  /*11b0*/  LDTM.16dp32bit_t16_t31.x8 R4, tmem[UR15+0x8] ;  /* 0x0000080f000479ee */ /* 0x000e2200089a0000 */
[----:B------:R-:W2:Y:S01]  /*11c0*/  LDCU.64 UR30, c[0x0][0x3d0] ;  /* 0x00007a00ff1e77ac */ /* 0x000ea20008000a00 */
[----:B------:R-:W3:Y:S01]  /*11d0*/  @!P1 SYNCS.CCTL.IV [UR12+0x2400] ;  /* 0x00240000ff0099b1 */ /* 0x000ee2000800000c */
[----:B------:R-:W-:Y:S01]  /*11e0*/  NOP ;  /* 0x0000000000007918 */ /* 0x000fe20000000000 */
[----:B--2---:R-:W-:Y:S01]  /*11f0*/  UIMAD UR4, UR9, UR30, URZ ;  /* 0x0000001e090472a4 */ /* 0x004fe2000f8e02ff */
[----:B0-----:R-:W-:Y:S01]  /*1200*/  FMUL R12, R4, UR10 ;  /* 0x0000000a040c7c20 */ /* 0x001fe20008400000 */
[----:B------:R-:W-:Y:S01]  /*1210*/  FMUL R13, R5, UR10 ;  /* 0x0000000a050d7c20 */ /* 0x000fe20008400000 */
[----:B------:R-:W-:Y:S01]  /*1220*/  FMUL R15, R6, UR10 ;  /* 0x0000000a060f7c20 */ /* 0x000fe20008400000 */
[----:B------:R-:W-:Y:S01]  /*1230*/  FMUL R16, R7, UR10 ;  /* 0x0000000a07107c20 */ /* 0x000fe20008400000 */
[----:B------:R-:W-:Y:S01]  /*1240*/  FMUL R17, R8, UR10 ;  /* 0x0000000a08117c20 */ /* 0x000fe20008400000 */
[----:B------:R-:W-:-:S02]  /*1250*/  USHF.L.U32 UR5, UR4, 0x1, URZ ;  /* 0x0000000104057899 */ /* 0x000fc400080006ff */
[----:B------:R-:W-:Y:S01]  /*1260*/  FMNMX3 R15, R12, R13, R15, !PT ;  /* 0x0000000d0c0f7276 */ /* 0x000fe2000780000f */
[----:B------:R-:W-:Y:S01]  /*1270*/  FMUL R12, R9, UR10 ;  /* 0x0000000a090c7c20 */ /* 0x000fe20008400000 */
[----:B------:R-:W-:Y:S02]  /*1280*/  FMUL R13, R10, UR10 ;  /* 0x0000000a0a0d7c20 */ /* 0x000fe40008400000 */
[----:B------:R-:W-:Y:S01]  /*1290*/  FMNMX3 R16, R15, R16, R17, !PT ;  /* 0x000000100f107276 */ /* 0x000fe20007800011 */
[----:B------:R-:W-:-:S03]  /*12a0*/  FMUL R15, R11, UR10 ;  /* 0x0000000a0b0f7c20 */ /* 0x000fc60008400000 */
[----:B------:R-:W-:-:S04]  /*12b0*/  FMNMX3 R12, R16, R12, R13, !PT ;  /* 0x0000000c100c7276 */ /* 0x000fc8000780000d */
[----:B------:R-:W-:Y:S02]  /*12c0*/  FMNMX R16, R15, R12, !PT ;  /* 0x0000000c0f107209 */ /* 0x000fe40007800000 */
[----:B------:R-:W0:Y:S01]  /*12d0*/  LDC.64 R12, c[0x0][0x390] ;  /* 0x0000e400ff0c7b82 */ /* 0x000e220000000a00 */
[----:B------:R-:W-:Y:S02]  /*12e0*/  LOP3.LUT R15, R0, 0xf, RZ, 0xc0, !PT ;  /* 0x0000000f000f7812 */ /* 0x000fe400078ec0ff */
[----:B------:R-:W2:Y:S03]  /*12f0*/  SHFL.BFLY PT, R19, R16, 0x10, 0x1f ;  /* 0x0e001f0010137f89 */ /* 0x000ea600000e0000 */
[----:B------:R-:W-:-:S04]  /*1300*/  IMAD R15, R15, UR31, RZ ;  /* 0x0000001f0f0f7c24 */ /* 0x000fc8000f8e02ff */
[----:B------:R-:W-:-:S05]  /*1310*/  IMAD.SHL.U32 R17, R15, 0x2, RZ ;  /* 0x000000020f117824 */ /* 0x000fca00078e00ff */
[----:B0-----:R-:W-:Y:S01]  /*1320*/  IADD3 R35, P3, P4, R17, UR5, R12 ;  /* 0x0000000511237c10 */ /* 0x001fe2000fc7e00c */
[----:B------:R-:W-:Y:S01]  /*1330*/  UIMAD.WIDE UR4, UR4, 0x2, URZ ;  /* 0x00000002040478a5 */ /* 0x000fe2000f8e02ff */
[----:B------:R-:W-:Y:S01]  /*1340*/  LOP3.LUT R17, R2, 0x38, RZ, 0xc0, !PT ;  /* 0x0000003802117812 */ /* 0x000fe200078ec0ff */
[----:B------:R-:W-:Y:S01]  /*1350*/  IMAD.HI R2, R15, 0x2, RZ ;  /* 0x000000020f027827 */ /* 0x000fe200078e02ff */
[----:B--2---:R-:W-:Y:S02]  /*1360*/  FMNMX3 R26, R16, -INF , R19, !PT ;  /* 0xff800000101a7876 */ /* 0x004fe40007800013 */
[----:B------:R-:W-:Y:S02]  /*1370*/  SGXT.U32 R12, R18, 0x4 ;  /* 0x00000004120c781a */ /* 0x000fe40000000000 */
[--C-:B------:R-:W-:Y:S01]  /*1380*/  LOP3.LUT R17, R17, 0x1f, R0.reuse, 0xf8, !PT ;  /* 0x0000001f11117812 */ /* 0x100fe200078ef800 */
[----:B------:R-:W-:Y:S01]  /*1390*/  FADD R16, -R26, -INF ;  /* 0xff8000001a107421 */ /* 0x000fe20000000100 */
[----:B------:R-:W-:Y:S01]  /*13a0*/  IADD3.X R15, PT, PT, R2, UR5, R13, P3, P4 ;  /* 0x00000005020f7c10 */ /* 0x000fe20009fe840d */
[----:B-1----:R-:W-:Y:S01]  /*13b0*/  IMAD R12, R12, R27, RZ ;  /* 0x0000001b0c0c7224 */ /* 0x002fe200078e02ff */
[----:B------:R-:W-:Y:S01]  /*13c0*/  SHF.L.U32 R22, R17, 0x4, RZ ;  /* 0x0000000411167819 */ /* 0x000fe200000006ff */
[----:B------:R-:W-:Y:S01]  /*13d0*/  FMUL R16, R16, 1.4426950216293334961 ;  /* 0x3fb8aa3b10107820 */ /* 0x000fe20000400000 */
[----:B------:R-:W-:Y:S01]  /*13e0*/  SHF.R.U32.HI R18, RZ, 0x1, R0 ;  /* 0x00000001ff127819 */ /* 0x000fe20000011600 */
[----:B------:R-:W-:Y:S01]  /*13f0*/  IMAD R2, R27, 0x10, R12 ;  /* 0x000000101b027824 */ /* 0x000fe200078e020c */
[----:B------:R-:W-:Y:S01]  /*1400*/  LOP3.LUT R13, R22, 0x1b0, RZ, 0xc0, !PT ;  /* 0x000001b0160d7812 */ /* 0x000fe200078ec0ff */
[----:B------:R-:W3:Y:S01]  /*1410*/  MUFU.EX2 R25, R16 ;  /* 0x0000001000197308 */ /* 0x000ee20000000800 */
[----:B------:R-:W-:-:S02]  /*1420*/  LEA R36, P3, R12, R35, 0x1 ;  /* 0x000000230c247211 */ /* 0x000fc400078608ff */
[C---:B------:R-:W-:Y:S02]  /*1430*/  LEA R34, P4, R2.reuse, R35, 0x1 ;  /* 0x0000002302227211 */ /* 0x040fe400078808ff */
[----:B------:R-:W-:Y:S02]  /*1440*/  LOP3.LUT R18, R13, 0x40, R18, 0xf8, !PT ;  /* 0x000000400d127812 */ /* 0x000fe400078ef812 */
[-C--:B------:R-:W-:Y:S02]  /*1450*/  LEA.HI.X.SX32 R35, R2, R15.reuse, 0x1, P4 ;  /* 0x0000000f02237211 */ /* 0x080fe400020f0eff */
[----:B------:R-:W-:Y:S01]  /*1460*/  LEA.HI.X.SX32 R37, R12, R15, 0x1, P3 ;  /* 0x0000000f0c257211 */ /* 0x000fe200018f0eff */
[----:B------:R-:W-:Y:S01]  /*1470*/  VIADD R2, R18, UR12 ;  /* 0x0000000c12027c36 */ /* 0x000fe20008000000 */
[----:B------:R-:W-:Y:S02]  /*1480*/  PRMT R13, RZ, 0x7610, R13 ;  /* 0x00007610ff0d7816 */ /* 0x000fe4000000000d */
[----:B------:R-:W-:-:S02]  /*1490*/  PRMT R15, RZ, 0x7610, R15 ;  /* 0x00007610ff0f7816 */ /* 0x000fc4000000000f */
[----:B---3--:R0:W-:Y:S01]  /*14a0*/  STSM.16.M88 [R2+0x2000], R25 ;  /* 0x0020001902007844 */ /* 0x0081e20000000000 */
[----:B------:R-:W-:Y:S06]  /*14b0*/  BAR.SYNC.DEFER_BLOCKING 0x0 ;  /* 0x0000000000007b1d */ /* 0x000fec0000010000 */
[----:B------:R-:W2:Y:S04]  /*14c0*/  @P2 LDG.E.U16 R13, desc[UR26][R36.64] ;  /* 0x0000001a240d2981 */ /* 0x000ea8000c1e1500 */
[----:B------:R-:W3:Y:S01]  /*14d0*/  @P2 LDG.E.U16 R15, desc[UR26][R34.64] ;  /* 0x0000001a220f2981 */ /* 0x000ee2000c1e1500 */
[--C-:B------:R-:W-:Y:S01]  /*14e0*/  FFMA R4, R4, UR10, -R26.reuse ;  /* 0x0000000a04047c23 */ /* 0x100fe2000800081a */
[--C-:B------:R-:W-:Y:S01]  /*14f0*/  FFMA R5, R5, UR10, -R26.reuse ;  /* 0x0000000a05057c23 */ /* 0x100fe2000800081a */
[--C-:B------:R-:W-:Y:S01]  /*1500*/  FFMA R6, R6, UR10, -R26.reuse ;  /* 0x0000000a06067c23 */ /* 0x100fe2000800081a */
[--C-:B------:R-:W-:Y:S01]  /*1510*/  FFMA R7, R7, UR10, -R26.reuse ;  /* 0x0000000a07077c23 */ /* 0x100fe2000800081a */
[----:B------:R-:W-:Y:S01]  /*1520*/  FMUL R4, R4, 1.4426950216293334961 ;  /* 0x3fb8aa3b04047820 */ /* 0x000fe20000400000 */
[----:B------:R-:W-:Y:S01]  /*1530*/  FMUL R5, R5, 1.4426950216293334961 ;  /* 0x3fb8aa3b05057820 */ /* 0x000fe20000400000 */
[----:B------:R-:W-:Y:S01]  /*1540*/  FMUL R6, R6, 1.4426950216293334961 ;  /* 0x3fb8aa3b06067820 */ /* 0x000fe20000400000 */
[----:B------:R-:W-:Y:S01]  /*1550*/  FMUL R7, R7, 1.4426950216293334961 ;  /* 0x3fb8aa3b07077820 */ /* 0x000fe20000400000 */
[--C-:B------:R-:W-:Y:S01]  /*1560*/  FFMA R8, R8, UR10, -R26.reuse ;  /* 0x0000000a08087c23 */ /* 0x100fe2000800081a */
[--C-:B------:R-:W-:Y:S01]  /*1570*/  FFMA R9, R9, UR10, -R26.reuse ;  /* 0x0000000a09097c23 */ /* 0x100fe2000800081a */
[----:B------:R-:W-:Y:S01]  /*1580*/  MUFU.EX2 R4, R4 ;  /* 0x0000000400047308 */ /* 0x000fe20000000800 */
[--C-:B------:R-:W-:Y:S01]  /*1590*/  FFMA R10, R10, UR10, -R26.reuse ;  /* 0x0000000a0a0a7c23 */ /* 0x100fe2000800081a */
[----:B------:R-:W-:Y:S01]  /*15a0*/  FMUL R8, R8, 1.4426950216293334961 ;  /* 0x3fb8aa3b08087820 */ /* 0x000fe20000400000 */
[----:B------:R-:W-:Y:S01]  /*15b0*/  FMUL R9, R9, 1.4426950216293334961 ;  /* 0x3fb8aa3b09097820 */ /* 0x000fe20000400000 */
[----:B------:R-:W-:Y:S01]  /*15c0*/  FFMA R11, R11, UR10, -R26 ;  /* 0x0000000a0b0b7c23 */ /* 0x000fe2000800081a */
[----:B------:R-:W-:Y:S01]  /*15d0*/  FMUL R10, R10, 1.4426950216293334961 ;  /* 0x3fb8aa3b0a0a7820 */ /* 0x000fe20000400000 */
[----:B------:R-:W-:Y:S01]  /*15e0*/  LOP3.LUT R22, R22, 0x1f0, RZ, 0xc0, !PT ;  /* 0x000001f016167812 */ /* 0x000fe200078ec0ff */
[----:B------:R-:W-:Y:S01]  /*15f0*/  UIADD3 UR35, UPT, UPT, UR33, 0x30, URZ ;  /* 0x0000003021237890 */ /* 0x000fe2000fffe0ff */
[----:B------:R-:W1:Y:S01]  /*1600*/  MUFU.EX2 R5, R5 ;  /* 0x0000000500057308 */ /* 0x000e620000000800 */
[----:B------:R-:W-:Y:S01]  /*1610*/  FMUL R11, R11, 1.4426950216293334961 ;  /* 0x3fb8aa3b0b0b7820 */ /* 0x000fe20000400000 */
[----:B------:R-:W-:Y:S01]  /*1620*/  ISETP.NE.U32.AND P3, PT, R14, RZ, PT ;  /* 0x000000ff0e00720c */ /* 0x000fe20003f65070 */
[----:B------:R0:W4:Y:S01]  /*1630*/  LDSM.16.M88 R29, [R22+UR12+0x2000] ;  /* 0x0020000c161d783b */ /* 0x0001220008000000 */
[----:B------:R-:W-:-:S02]  /*1640*/  UIADD3 UR7, UPT, UPT, UR7, UR35, URZ ;  /* 0x0000002307077290 */ /* 0x000fc4000fffe0ff */
[----:B------:R-:W-:Y:S01]  /*1650*/  SEL R19, RZ, 0x90, !P3 ;  /* 0x00000090ff137807 */ /* 0x000fe20005800000 */
[----:B------:R-:W-:Y:S01]  /*1660*/  UIADD3 UR29, UPT, UPT, UR29, -0x10, URZ ;  /* 0xfffffff01d1d7890 */ /* 0x000fe2000fffe0ff */
[----:B------:R-:W5:Y:S01]  /*1670*/  MUFU.EX2 R6, R6 ;  /* 0x0000000600067308 */ /* 0x000f620000000800 */
[----:B------:R-:W-:Y:S01]  /*1680*/  ULEA UR28, UR8, UR7, 0x10 ;  /* 0x00000007081c7291 */ /* 0x000fe2000f8e80ff */
[----:B------:R-:W-:Y:S01]  /*1690*/  LOP3.LUT R24, R19, 0x17e, R24, 0x78, !PT ;  /* 0x0000017e13187812 */ /* 0x000fe200078e7818 */
[----:B------:R-:W-:Y:S06]  /*16a0*/  BAR.SYNC.DEFER_BLOCKING 0x0 ;  /* 0x0000000000007b1d */ /* 0x000fec0000010000 */
[----:B------:R-:W0:Y:S01]  /*16b0*/  MUFU.EX2 R7, R7 ;  /* 0x0000000700077308 */ /* 0x000e220000000800 */
[----:B-1----:R-:W-:Y:S01]  /*16c0*/  FADD R17, R4, R5 ;  /* 0x0000000504117221 */ /* 0x002fe20000000000 */
[----:B------:R-:W-:-:S06]  /*16d0*/  F2FP.BF16.F32.PACK_AB R4, R5, R4 ;  /* 0x000000040504723e */ /* 0x000fcc00000010ff */
[----:B------:R-:W1:Y:S01]  /*16e0*/  MUFU.EX2 R8, R8 ;  /* 0x0000000800087308 */ /* 0x000e620000000800 */
[----:B-----5:R-:W-:-:S07]  /*16f0*/  FADD R12, R6, R17 ;  /* 0x00000011060c7221 */ /* 0x020fce0000000000 */
[----:B------:R-:W5:Y:S01]  /*1700*/  MUFU.EX2 R9, R9 ;  /* 0x0000000900097308 */ /* 0x000f620000000800 */
[C---:B0-----:R-:W-:Y:S01]  /*1710*/  FADD R17, R7.reuse, R12 ;  /* 0x0000000c07117221 */ /* 0x041fe20000000000 */
[----:B------:R-:W-:-:S06]  /*1720*/  F2FP.BF16.F32.PACK_AB R5, R7, R6 ;  /* 0x000000060705723e */ /* 0x000fcc00000010ff */
[----:B------:R-:W0:Y:S01]  /*1730*/  MUFU.EX2 R10, R10 ;  /* 0x0000000a000a7308 */ /* 0x000e220000000800 */
[----:B-1----:R-:W-:-:S07]  /*1740*/  FADD R12, R8, R17 ;  /* 0x00000011080c7221 */ /* 0x002fce0000000000 */
[----:B------:R-:W1:Y:S01]  /*1750*/  MUFU.EX2 R11, R11 ;  /* 0x0000000b000b7308 */ /* 0x000e620000000800 */
[C---:B-----5:R-:W-:Y:S01]  /*1760*/  FADD R17, R9.reuse, R12 ;  /* 0x0000000c09117221 */ /* 0x060fe20000000000 */
[----:B------:R-:W-:-:S03]  /*1770*/  F2FP.BF16.F32.PACK_AB R6, R9, R8 ;  /* 0x000000080906723e */ /* 0x000fc600000010ff */
[----:B0-----:R-:W-:-:S04]  /*1780*/  FADD R28, R10, R17 ;  /* 0x000000110a1c7221 */ /* 0x001fc80000000000 */
[C---:B-1----:R-:W-:Y:S01]  /*1790*/  FADD R28, R11.reuse, R28 ;  /* 0x0000001c0b1c7221 */ /* 0x042fe20000000000 */
[----:B------:R-:W-:-:S04]  /*17a0*/  F2FP.BF16.F32.PACK_AB R7, R11, R10 ;  /* 0x0000000a0b07723e */ /* 0x000fc800000010ff */
[----:B------:R0:W1:Y:S04]  /*17b0*/  SHFL.BFLY PT, R27, R28, 0x10, 0x1f ;  /* 0x0e001f001c1b7f89 */ /* 0x00006800000e0000 */
[----:B--2---:R0:W-:Y:S04]  /*17c0*/  STS.U16 [R24+UR12+0x2000], R13 ;  /* 0x0020000d18007988 */ /* 0x0041e8000800040c */
[----:B---3--:R0:W-:Y:S01]  /*17d0*/  STS.U16 [R24+UR12+0x2200], R15 ;  /* 0x0022000f18007988 */ /* 0x0081e2000800040c */
[----:B-1--4-:R-:W-:Y:S05]  /*17e0*/  BRA.U !UP1, `(.L_x_9) ;  /* 0x0000000109087547 */ /* 0x012fea000b800000 */
[----:B------:R1:W-:Y:S01]  /*17f0*/  STTM.16dp32bit_t0_t15.x4 tmem[UR28], R4 ;  /* 0x00000004000079ed */ /* 0x0003e2000890001c */
[----:B------:R1:W-:Y:S02]  /*1800*/  STTM.16dp32bit_t16_t31.x4 tmem[UR28+0x4], R4 ;  /* 0x00000404000079ed */ /* 0x0003e4000892001c */
.L_x_9:
[----:B------:R-:W2:Y:S02]  /*1810*/  FENCE.VIEW.ASYNC.T ;  /* 0x00000000000073c6 */ /* 0x000ea40000000200 */
[----:B--2---:R-:W-:Y:S06]  /*1820*/  BAR.SYNC.DEFER_BLOCKING 0x0 ;  /* 0x0000000000007b1d */ /* 0x004fec0000010000 */
[----:B01----:R-:W0:Y:S01]  /*1830*/  LDTM.x16 R4, tmem[UR34] ;  /* 0x00000022000479ee */ /* 0x003e220008240000 */
[----:B------:R-:W-:Y:S01]  /*1840*/  NOP ;  /* 0x0000000000007918 */ /* 0x000fe20000000000 */
[----:B------:R-:W-:Y:S05]  /*1850*/  BRA.U !UP1, `(.L_x_10) ;  /* 0x0000000109447547 */ /* 0x000fea000b800000 */
[C---:B0-----:R-:W-:Y:S01]  /*1860*/  FMUL R4, R29.reuse, R4 ;  /* 0x000000041d047220 */ /* 0x041fe20000400000 */
[C---:B------:R-:W-:Y:S01]  /*1870*/  FMUL R5, R29.reuse, R5 ;  /* 0x000000051d057220 */ /* 0x040fe20000400000 */
        /* <DEDUP_REMOVED lines=13> */
[----:B------:R-:W-:-:S04]  /*1950*/  FMUL R19, R29, R19 ;  /* 0x000000131d137220 */ /* 0x000fc80000400000 */
[----:B------:R1:W-:Y:S03]  /*1960*/  STTM.x16 tmem[UR34], R4 ;  /* 0x00000004000079ed */ /* 0x0003e60008240022 */
.L_x_10:
[----:B0-----:R-:W0:Y:S02]  /*1970*/  FENCE.VIEW.ASYNC.T ;  /* 0x00000000000073c6 */ /* 0x001e240000000200 */
[----:B0-----:R-:W-:Y:S01]  /*1980*/  BAR.SYNC.DEFER_BLOCKING 0x0 ;  /* 0x0000000000007b1d */ /* 0x001fe20000010000 */
[----:B------:R-:W-:Y:S01]  /*1990*/  FADD R28, R28, R27 ;  /* 0x0000001b1c1c7221 */ /* 0x000fe20000000000 */
[----:B------:R-:W-:-:S03]  /*19a0*/  UISETP.GE.AND UP1, UPT, UR29, 0x1, UPT ;  /* 0x000000011d00788c */ /* 0x000fc6000bf26270 */
[----:B------:R-:W-:Y:S01]  /*19b0*/  FADD R28, R25, R28 ;  /* 0x0000001c191c7221 */ /* 0x000fe20000000000 */
[----:B------:R0:W-:Y:S06]  /*19c0*/  MEMBAR.ALL.CTA ;  /* 0x0000000000007992 */ /* 0x0001ec0000008000 */
[----:B0-----:R-:W0:Y:S02]  /*19d0*/  FENCE.VIEW.ASYNC.S ;  /* 0x00000000000073c6 */ /* 0x001e240000000000 */
[----:B0-----:R-:W-:Y:S06]  /*19e0*/  BAR.SYNC.DEFER_BLOCKING 0x0 ;  /* 0x0000000000007b1d */ /* 0x001fec0000010000 */
[----:B------:R-:W-:Y:S05]  /*19f0*/  BRA.U !UP2, `(.L_x_11) ;  /* 0x000000010a287547 */ /* 0x000fea000b800000 */
[----:B------:R-:W-:Y:S01]  /*1a00*/  ULOP3.LUT UR7, UR6, 0xc0004010, URZ, 0xfc, !UPT ;  /* 0xc000401006077892 */ /* 0x000fe2000f8efcff */
[----:B------:R-:W-:Y:S01]  /*1a10*/  UMOV UR4, UR14 ;  /* 0x0000000e00047c82 */ /* 0x000fe20008000000 */
[----:B------:R-:W-:Y:S01]  /*1a20*/  UMOV UR5, URZ ;  /* 0x000000ff00057c82 */ /* 0x000fe20008000000 */
[----:B------:R-:W-:Y:S01]  /*1a30*/  UMOV UR10, 0x0 ;  /* 0x00000000000a7882 */ /* 0x000fe20000000000 */
[----:B------:R-:W-:Y:S01]  /*1a40*/  UMOV UR11, 0x8080490 ;  /* 0x08080490000b7882 */ /* 0x000fe20000000000 */
[----:B------:R-:W-:Y:S01]  /*1a50*/  UMOV UR6, UR17 ;  /* 0x0000001100067c82 */ /* 0x000fe20008000000 */
[----:B------:R-:W-:-:S03]  /*1a60*/  UMOV UR4, UR4 ;  /* 0x0000000400047c82 */ /* 0x000fc60008000000 */
[----:B------:R0:W-:Y:S01]  /*1a70*/  UTCHMMA tmem[UR35], gdesc[UR6], tmem[UR33], tmem[UR10], idesc[UR11], UPT ;  /* 0x00ff0a06230079ea */ /* 0x0001e2000b800021 */
[----:B------:R0:W-:Y:S01]  /*1a80*/  UTCBAR [UR4], URZ ;  /* 0x000000ff040073e9 */ /* 0x0001e200080000ff */
[----:B------:R-:W-:Y:S01]  /*1a90*/  NOP ;  /* 0x0000000000007918 */ /* 0x000fe20000000000 */
.L_x_11:
[----:B------:R-:W-:Y:S01]  /*1aa0*/  FSEL R25, R26, -INF , P2 ;  /* 0xff8000001a197808 */ /* 0x000fe20001000000 */
[----:B0-----:R-:W-:Y:S01]  /*1ab0*/  UMOV UR6, URZ ;  /* 0x000000ff00067c82 */ /* 0x001fe20008000000 */
[----:B------:R-:W-:Y:S01]  /*1ac0*/  FSEL R26, R28, 1, P2 ;  /* 0x3f8000001c1a7808 */ /* 0x000fe20001000000 */
[----:B------:R-:W-:Y:S06]  /*1ad0*/  BRA.U !UP1, `(.L_x_12) ;  /* 0x0000000909e07547 */ /* 0x000fec000b800000 */
[----:B------:R-:W-:Y:S01]  /*1ae0*/  USHF.R.U32.HI UR4, URZ, 0x4, UR12 ;  /* 0x00000004ff047899 */ /* 0x000fe2000801160c */
[----:B------:R-:W-:Y:S01]  /*1af0*/  SHF.L.U32 R32, R3, 0x4, RZ ;  /* 0x0000000403207819 */ /* 0x000fe200000006ff */
[----:B------:R-:W-:Y:S01]  /*1b00*/  USHF.R.U32.HI UR7, URZ, 0x4, UR16 ;  /* 0x00000004ff077899 */ /* 0x000fe20008011610 */
[----:B-1----:R-:W-:Y:S01]  /*1b10*/  IMAD.MOV.U32 R14, RZ, RZ, R25 ;  /* 0x000000ffff0e7224 */ /* 0x002fe200078e0019 */
[----:B------:R-:W-:Y:S01]  /*1b20*/  USHF.L.U32 UR31, UR31, 0x4, URZ ;  /* 0x000000041f1f7899 */ /* 0x000fe200080006ff */
[----:B------:R-:W-:Y:S01]  /*1b30*/  IMAD.MOV.U32 R12, RZ, RZ, RZ ;  /* 0x000000ffff0c7224 */ /* 0x000fe200078e00ff */
[----:B------:R-:W-:Y:S01]  /*1b40*/  USGXT.U32 UR16, UR4, 0xe ;  /* 0x0000000e0410789a */ /* 0x000fe20008000000 */
[----:B------:R-:W-:Y:S01]  /*1b50*/  MOV R27, R32 ;  /* 0x00000020001b7202 */ /* 0x000fe20000000f00 */
[----:B------:R-:W-:Y:S02]  /*1b60*/  UIADD3 UR6, UPT, UPT, UR12, 0x2800, URZ ;  /* 0x000028000c067890 */ /* 0x000fe4000fffe0ff */
[----:B------:R-:W-:Y:S01]  /*1b70*/  ULOP3.LUT UR22, UR16, 0x1000000, URZ, 0xfc, !UPT ;  /* 0x0100000010167892 */ /* 0x000fe2000f8efcff */
[----:B------:R-:W-:Y:S01]  /*1b80*/  IMAD.U32 R3, RZ, RZ, UR31 ;  /* 0x0000001fff037e24 */ /* 0x000fe2000f8e00ff */
[----:B------:R-:W-:-:S02]  /*1b90*/  USGXT.U32 UR4, UR7, 0xe ;  /* 0x0000000e0704789a */ /* 0x000fc40008000000 */
[----:B------:R-:W-:Y:S02]  /*1ba0*/  USHF.R.U32.HI UR6, URZ, 0x4, UR6 ;  /* 0x00000004ff067899 */ /* 0x000fe40008011606 */
[----:B------:R-:W-:Y:S01]  /*1bb0*/  UIADD3 UR16, UP2, UPT, UR16, 0x1000080, URZ ;  /* 0x0100008010107890 */ /* 0x000fe2000ff5e0ff */
[----:B------:R-:W-:Y:S01]  /*1bc0*/  UMOV UR5, URZ ;  /* 0x000000ff00057c82 */ /* 0x000fe20008000000 */
[----:B------:R-:W-:Y:S01]  /*1bd0*/  UMOV UR18, 0xfffffffe ;  /* 0xfffffffe00127882 */ /* 0x000fe20000000000 */
[----:B------:R-:W-:Y:S01]  /*1be0*/  UMOV UR19, 0x7fffbfdf ;  /* 0x7fffbfdf00137882 */ /* 0x000fe20000000000 */
[----:B------:R-:W-:Y:S01]  /*1bf0*/  UISETP.NE.U32.AND UP1, UPT, UR20, URZ, UPT ;  /* 0x000000ff1400728c */ /* 0x000fe2000bf25070 */
[----:B------:R-:W0:Y:S01]  /*1c00*/  LDCU UR38, c[0x0][0x3a8] ;  /* 0x00007500ff2677ac */ /* 0x000e220008000800 */
[----:B------:R-:W-:Y:S02]  /*1c10*/  USGXT.U32 UR30, UR6, 0xe ;  /* 0x0000000e061e789a */ /* 0x000fe40008000000 */
[----:B------:R-:W-:-:S02]  /*1c20*/  UIADD3.X UR17, UPT, UPT, UR5, 0x40004040, URZ, UP2, !UPT ;  /* 0x4000404005117890 */ /* 0x000fc400097fe4ff */
[----:B------:R-:W-:Y:S01]  /*1c30*/  UIADD3.64 UR18, UPT, UPT, UR4, -UR18, URZ ;  /* 0x8000001204127297 */ /* 0x000fe2000fffe0ff */
[----:B------:R-:W-:Y:S01]  /*1c40*/  UMOV UR32, 0x1 ;  /* 0x0000000100207882 */ /* 0x000fe20000000000 */
[----:B------:R-:W-:Y:S01]  /*1c50*/  UMOV UR7, URZ ;  /* 0x000000ff00077c82 */ /* 0x000fe20008000000 */
[----:B------:R-:W-:-:S09]  /*1c60*/  UMOV UR8, URZ ;  /* 0x000000ff00087c82 */ /* 0x000fd20008000000 */
.L_x_17:
[----:B------:R-:W-:-:S04]  /*1c70*/  IMAD.WIDE R4, R27, 0x2, R40 ;  /* 0x000000021b047825 */ /* 0x000fc800078e0228 */
[----:B------:R-:W-:Y:S02]  /*1c80*/  IMAD.WIDE R6, R27, 0x2, R38 ;  /* 0x000000021b067825 */ /* 0x000fe400078e0226 */
[----:B------:R-:W2:Y:S04]  /*1c90*/  LDG.E.U16 R4, desc[UR26][R4.64] ;  /* 0x0000001a04047981 */ /* 0x000ea8000c1e1500 */
[----:B------:R-:W3:Y:S01]  /*1ca0*/  LDG.E.U16 R6, desc[UR26][R6.64] ;  /* 0x0000001a06067981 */ /* 0x000ee2000c1e1500 */
[----:B------:R-:W-:Y:S01]  /*1cb0*/  UMOV UR10, 0x1 ;  /* 0x00000001000a7882 */ /* 0x000fe20000000000 */
[----:B------:R-:W-:Y:S01]  /*1cc0*/  VOTEU.ALL UP2, P1 ;  /* 0x0000000000ff7886 */ /* 0x000fe20000840000 */
[----:B------:R-:W-:-:S04]  /*1cd0*/  @!UP0 UIADD3 UR10, UPT, UPT, -UR10, 0x100000, URZ ;  /* 0x001000000a0a8890 */ /* 0x000fc8000fffe1ff */
[----:B------:R-:W-:Y:S02]  /*1ce0*/  @!UP0 USHF.L.U32 UR11, UR10, 0xb, URZ ;  /* 0x0000000b0a0b8899 */ /* 0x000fe400080006ff */
[----:B------:R-:W-:Y:S01]  /*1cf0*/  @!UP0 USHF.L.U32 UR10, UR10, 0x1, URZ ;  /* 0x000000010a0a8899 */ /* 0x000fe200080006ff */
[----:B--2---:R1:W-:Y:S04]  /*1d00*/  STS.U16 [R23+UR12+0x2400], R4 ;  /* 0x0024000417007988 */ /* 0x0043e8000800040c */
[----:B---3--:R1:W-:Y:S01]  /*1d10*/  STS.U16 [R23+UR12+0x2600], R6 ;  /* 0x0026000617007988 */ /* 0x0083e2000800040c */
[----:B------:R2:W-:Y:S06]  /*1d20*/  MEMBAR.ALL.CTA ;  /* 0x0000000000007992 */ /* 0x0005ec0000008000 */
[----:B--2---:R-:W-:Y:S04]  /*1d30*/  FENCE.VIEW.ASYNC.S ;  /* 0x00000000000073c6 */ /* 0x004fe80000000000 */
[----:B------:R-:W2:Y:S02]  /*1d40*/  FENCE.VIEW.ASYNC.S ;  /* 0x00000000000073c6 */ /* 0x000ea40000000000 */
[----:B--2---:R1:W2:Y:S02]  /*1d50*/  @!UP2 SYNCS.EXCH.64 URZ, [UR12+0x2c10], UR10 ;  /* 0x002c100a0cffa5b2 */ /* 0x0042a40008000100 */
[----:B--2---:R-:W-:Y:S06]  /*1d60*/  BAR.SYNC.DEFER_BLOCKING 0x0 ;  /* 0x0000000000007b1d */ /* 0x004fec0000010000 */
[----:B-1----:R-:W-:Y:S05]  /*1d70*/  BRA.U UP1, `(.L_x_13) ;  /* 0x0000000101387547 */ /* 0x002fea000b800000 */
[----:B------:R-:W-:Y:S01]  /*1d80*/  UIADD3 UR10, UPT, UPT, UR12, 0x2c10, URZ ;  /* 0x00002c100c0a7890 */ /* 0x000fe2000fffe0ff */
[----:B------:R-:W-:Y:S01]  /*1d90*/  UMOV UR23, 0x40004040 ;  /* 0x4000404000177882 */ /* 0x000fe20000000000 */
[----:B------:R-:W-:Y:S01]  /*1da0*/  UMOV UR20, UR4 ;  /* 0x0000000400147c82 */ /* 0x000fe20008000000 */
[----:B------:R-:W-:Y:S01]  /*1db0*/  UMOV UR21, 0x80004020 ;  /* 0x8000402000157882 */ /* 0x000fe20000000000 */
[----:B------:R-:W-:Y:S01]  /*1dc0*/  UMOV UR24, 0x0 ;  /* 0x0000000000187882 */ /* 0x000fe20000000000 */
[----:B------:R-:W-:Y:S01]  /*1dd0*/  UMOV UR25, 0x8048490 ;  /* 0x0804849000197882 */ /* 0x000fe20000000000 */
[----:B------:R-:W-:Y:S01]  /*1de0*/  UMOV UR11, URZ ;  /* 0x000000ff000b7c82 */ /* 0x000fe20008000000 */
[----:B------:R-:W-:Y:S01]  /*1df0*/  UMOV UR36, 0x0 ;  /* 0x0000000000247882 */ /* 0x000fe20000000000 */
[----:B------:R-:W-:Y:S01]  /*1e00*/  UMOV UR37, 0x8048490 ;  /* 0x0804849000257882 */ /* 0x000fe20000000000 */
[----:B------:R1:W-:Y:S01]  /*1e10*/  UTCHMMA gdesc[UR22], gdesc[UR20], tmem[UR13], tmem[UR24], idesc[UR25], !UPT ;  /* 0x00ff1814160075ea */ /* 0x0003e2000f80000d */
[----:B------:R-:W-:Y:S01]  /*1e20*/  UMOV UR10, UR10 ;  /* 0x0000000a000a7c82 */ /* 0x000fe20008000000 */
[----:B------:R1:W-:Y:S01]  /*1e30*/  UTCHMMA gdesc[UR16], gdesc[UR18], tmem[UR13], tmem[UR36], idesc[UR37], UPT ;  /* 0x00ff2412100075ea */ /* 0x0003e2000b80000d */
[----:B------:R1:W-:Y:S01]  /*1e40*/  UTCBAR [UR10], URZ ;  /* 0x000000ff0a0073e9 */ /* 0x0003e200080000ff */
[----:B------:R-:W-:-:S02]  /*1e50*/  NOP ;  /* 0x0000000000007918 */ /* 0x000fc40000000000 */
.L_x_13:
[----:B------:R-:W2:Y:S02]  /*1e60*/  SYNCS.PHASECHK.TRANS64.TRYWAIT P2, [UR12+0x2c10], RZ ;  /* 0x002c10ffff0075a7 */ /* 0x000ea4000804110c */
[----:B--2---:R-:W-:Y:S05]  /*1e70*/  @!P2 BRA `(.L_x_14) ;  /* 0x000000180014a947 */ /* 0x004fea0003800000 */
.L_x_23:
[----:B------:R-:W-:Y:S01]  /*1e80*/  BAR.SYNC.DEFER_BLOCKING 0x0 ;  /* 0x0000000000007b1d */ /* 0x000fe20000010000 */
[----:B------:R-:W-:-:S05]  /*1e90*/  SHF.L.U32 R12, R12, 0x1f, RZ ;  /* 0x0000001f0c0c7819 */ /* 0x000fca00000006ff */
[----:B------:R-:W-:Y:S01]  /*1ea0*/  LDTM.16dp32bit_t0_t15.x8 R4, tmem[UR15] ;  /* 0x0000000f000479ee */ /* 0x000fe20008980000 */
[----:B------:R-:W2:Y:S01]  /*1eb0*/  LDTM.16dp32bit_t16_t31.x8 R4, tmem[UR15+0x8] ;  /* 0x0000080f000479ee */ /* 0x000ea200089a0000 */
[----:B------:R-:W3:Y:S01]  /*1ec0*/  @!P1 SYNCS.CCTL.IV [UR12+0x2c10] ;  /* 0x002c1000ff0099b1 */ /* 0x000ee2000800000c */
[----:B------:R-:W-:Y:S01]  /*1ed0*/  NOP ;  /* 0x0000000000007918 */ /* 0x000fe20000000000 */
[----:B0-2---:R-:W-:Y:S01]  /*1ee0*/  FMUL R13, R4, UR38 ;  /* 0x00000026040d7c20 */ /* 0x005fe20008400000 */
[----:B------:R-:W-:Y:S01]  /*1ef0*/  FMUL R16, R5, UR38 ;  /* 0x0000002605107c20 */ /* 0x000fe20008400000 */
[----:B------:R-:W-:Y:S01]  /*1f00*/  FMUL R15, R6, UR38 ;  /* 0x00000026060f7c20 */ /* 0x000fe20008400000 */
[----:B------:R-:W-:Y:S01]  /*1f10*/  FMUL R17, R7, UR38 ;  /* 0x0000002607117c20 */ /* 0x000fe20008400000 */
[----:B------:R-:W-:-:S03]  /*1f20*/  FMUL R18, R8, UR38 ;  /* 0x0000002608127c20 */ /* 0x000fc60008400000 */
[----:B------:R-:W-:Y:S01]  /*1f30*/  FMNMX3 R15, R13, R16, R15, !PT ;  /* 0x000000100d0f7276 */ /* 0x000fe2000780000f */
[----:B------:R-:W-:Y:S01]  /*1f40*/  FMUL R13, R9, UR38 ;  /* 0x00000026090d7c20 */ /* 0x000fe20008400000 */
[----:B------:R-:W-:Y:S02]  /*1f50*/  FMUL R16, R10, UR38 ;  /* 0x000000260a107c20 */ /* 0x000fe40008400000 */
[----:B------:R-:W-:Y:S01]  /*1f60*/  FMNMX3 R17, R15, R17, R18, !PT ;  /* 0x000000110f117276 */ /* 0x000fe20007800012 */
[----:B------:R-:W-:-:S03]  /*1f70*/  FMUL R15, R11, UR38 ;  /* 0x000000260b0f7c20 */ /* 0x000fc60008400000 */
[----:B------:R-:W-:-:S04]  /*1f80*/  FMNMX3 R16, R17, R13, R16, !PT ;  /* 0x0000000d11107276 */ /* 0x000fc80007800010 */
[----:B------:R-:W-:-:S05]  /*1f90*/  FMNMX R15, R15, R16, !PT ;  /* 0x000000100f0f7209 */ /* 0x000fca0007800000 */
[----:B------:R-:W0:Y:S02]  /*1fa0*/  SHFL.BFLY PT, R25, R15, 0x10, 0x1f ;  /* 0x0e001f000f197f89 */ /* 0x000e2400000e0000 */
[----:B0-----:R-:W-:-:S05]  /*1fb0*/  FMNMX3 R25, R15, R25, R14, !PT ;  /* 0x000000190f197276 */ /* 0x001fca000780000e */
[----:B------:R-:W-:Y:S01]  /*1fc0*/  FADD R14, -R25, R14 ;  /* 0x0000000e190e7221 */ /* 0x000fe20000000100 */
[--C-:B------:R-:W-:Y:S01]  /*1fd0*/  FFMA R4, R4, UR38, -R25.reuse ;  /* 0x0000002604047c23 */ /* 0x100fe20008000819 */
[--C-:B------:R-:W-:Y:S01]  /*1fe0*/  FFMA R5, R5, UR38, -R25.reuse ;  /* 0x0000002605057c23 */ /* 0x100fe20008000819 */
[--C-:B------:R-:W-:Y:S01]  /*1ff0*/  FFMA R6, R6, UR38, -R25.reuse ;  /* 0x0000002606067c23 */ /* 0x100fe20008000819 */
[----:B------:R-:W-:Y:S01]  /*2000*/  FMUL R14, R14, 1.4426950216293334961 ;  /* 0x3fb8aa3b0e0e7820 */ /* 0x000fe20000400000 */
[----:B------:R-:W-:Y:S01]  /*2010*/  FMUL R4, R4, 1.4426950216293334961 ;  /* 0x3fb8aa3b04047820 */ /* 0x000fe20000400000 */
[----:B------:R-:W-:Y:S01]  /*2020*/  FMUL R5, R5, 1.4426950216293334961 ;  /* 0x3fb8aa3b05057820 */ /* 0x000fe20000400000 */
[----:B------:R-:W-:Y:S01]  /*2030*/  FMUL R6, R6, 1.4426950216293334961 ;  /* 0x3fb8aa3b06067820 */ /* 0x000fe20000400000 */
[----:B------:R-:W3:Y:S01]  /*2040*/  MUFU.EX2 R33, R14 ;  /* 0x0000000e00217308 */ /* 0x000ee20000000800 */
[--C-:B------:R-:W-:Y:S01]  /*2050*/  FFMA R7, R7, UR38, -R25.reuse ;  /* 0x0000002607077c23 */ /* 0x100fe20008000819 */
[--C-:B------:R-:W-:Y:S01]  /*2060*/  FFMA R9, R9, UR38, -R25.reuse ;  /* 0x0000002609097c23 */ /* 0x100fe20008000819 */
[--C-:B------:R-:W-:Y:S01]  /*2070*/  FFMA R10, R10, UR38, -R25.reuse ;  /* 0x000000260a0a7c23 */ /* 0x100fe20008000819 */
[----:B------:R-:W-:Y:S01]  /*2080*/  FFMA R11, R11, UR38, -R25 ;  /* 0x000000260b0b7c23 */ /* 0x000fe20008000819 */
[----:B------:R-:W-:Y:S01]  /*2090*/  FMUL R7, R7, 1.4426950216293334961 ;  /* 0x3fb8aa3b07077820 */ /* 0x000fe20000400000 */
[----:B------:R-:W-:Y:S01]  /*20a0*/  FMUL R9, R9, 1.4426950216293334961 ;  /* 0x3fb8aa3b09097820 */ /* 0x000fe20000400000 */
[----:B------:R-:W-:Y:S01]  /*20b0*/  FMUL R31, R10, 1.4426950216293334961 ;  /* 0x3fb8aa3b0a1f7820 */ /* 0x000fe20000400000 */
[----:B------:R0:W-:Y:S01]  /*20c0*/  MUFU.EX2 R28, R4 ;  /* 0x00000004001c7308 */ /* 0x0001e20000000800 */
[----:B------:R-:W-:-:S07]  /*20d0*/  FMUL R10, R11, 1.4426950216293334961 ;  /* 0x3fb8aa3b0b0a7820 */ /* 0x000fce0000400000 */
[----:B------:R-:W2:Y:S01]  /*20e0*/  MUFU.EX2 R13, R5 ;  /* 0x00000005000d7308 */ /* 0x000ea20000000800 */
[----:B---3--:R3:W-:Y:S01]  /*20f0*/  STSM.16.M88 [R2+0x2400], R33 ;  /* 0x0024002102007844 */ /* 0x0087e20000000000 */
[----:B0-----:R-:W-:Y:S01]  /*2100*/  FFMA R4, R8, UR38, -R25 ;  /* 0x0000002608047c23 */ /* 0x001fe20008000819 */
[----:B------:R-:W-:Y:S03]  /*2110*/  BAR.SYNC.DEFER_BLOCKING 0x0 ;  /* 0x0000000000007b1d */ /* 0x000fe60000010000 */
[----:B------:R-:W-:-:S03]  /*2120*/  FMUL R4, R4, 1.4426950216293334961 ;  /* 0x3fb8aa3b04047820 */ /* 0x000fc60000400000 */
[----:B------:R-:W0:Y:S08]  /*2130*/  MUFU.EX2 R29, R6 ;  /* 0x00000006001d7308 */ /* 0x000e300000000800 */
[----:B------:R4:W5:Y:S08]  /*2140*/  MUFU.EX2 R8, R7 ;  /* 0x0000000700087308 */ /* 0x0009700000000800 */
[----:B------:R2:W1:Y:S01]  /*2150*/  MUFU.EX2 R30, R4 ;  /* 0x00000004001e7308 */ /* 0x0004620000000800 */
[----:B----4-:R-:W-:Y:S01]  /*2160*/  IMAD.WIDE R6, R3, 0x2, R34 ;  /* 0x0000000203067825 */ /* 0x010fe200078e0222 */
[----:B------:R3:W4:Y:S01]  /*2170*/  LDSM.16.M88 R42, [R22+UR12+0x2400] ;  /* 0x0024000c162a783b */ /* 0x0007220008000000 */
[----:B------:R-:W3:Y:S05]  /*2180*/  SYNCS.PHASECHK.TRANS64.TRYWAIT P2, [UR14], R12 ;  /* 0x0000000cff0075a7 */ /* 0x000eea000804110e */
[----:B------:R-:W1:Y:S01]  /*2190*/  MUFU.EX2 R9, R9 ;  /* 0x0000000900097308 */ /* 0x000e620000000800 */
[----:B--2---:R-:W-:-:S04]  /*21a0*/  FADD R4, R28, R13 ;  /* 0x0000000d1c047221 */ /* 0x004fc80000000000 */
[----:B0-----:R-:W-:-:S03]  /*21b0*/  FADD R5, R29, R4 ;  /* 0x000000041d057221 */ /* 0x001fc60000000000 */
[----:B------:R-:W0:Y:S01]  /*21c0*/  MUFU.EX2 R31, R31 ;  /* 0x0000001f001f7308 */ /* 0x000e220000000800 */
[----:B-----5:R-:W-:-:S04]  /*21d0*/  FADD R5, R8, R5 ;  /* 0x0000000508057221 */ /* 0x020fc80000000000 */
[----:B-1----:R-:W-:-:S03]  /*21e0*/  FADD R4, R30, R5 ;  /* 0x000000051e047221 */ /* 0x002fc60000000000 */
[----:B------:R-:W1:Y:S01]  /*21f0*/  MUFU.EX2 R10, R10 ;  /* 0x0000000a000a7308 */ /* 0x000e620000000800 */
[----:B------:R-:W-:-:S04]  /*2200*/  FADD R4, R9, R4 ;  /* 0x0000000409047221 */ /* 0x000fc80000000000 */
[----:B0-----:R-:W-:-:S04]  /*2210*/  FADD R5, R31, R4 ;  /* 0x000000041f057221 */ /* 0x001fc80000000000 */
[----:B-1----:R-:W-:Y:S01]  /*2220*/  FADD R44, R10, R5 ;  /* 0x000000050a2c7221 */ /* 0x002fe20000000000 */
[----:B------:R-:W-:-:S04]  /*2230*/  IMAD.WIDE R4, R3, 0x2, R36 ;  /* 0x0000000203047825 */ /* 0x000fc800078e0224 */
[----:B------:R0:W1:Y:S01]  /*2240*/  SHFL.BFLY PT, R43, R44, 0x10, 0x1f ;  /* 0x0e001f002c2b7f89 */ /* 0x00006200000e0000 */
[----:B---34-:R-:W-:Y:S05]  /*2250*/  @!P2 BRA `(.L_x_15) ;  /* 0x000000140028a947 */ /* 0x018fea0003800000 */
.L_x_24:
[----:B------:R-:W2:Y:S04]  /*2260*/  LDG.E.U16 R45, desc[UR26][R4.64] ;  /* 0x0000001a042d7981 */ /* 0x000ea8000c1e1500 */
[----:B------:R-:W3:Y:S01]  /*2270*/  LDG.E.U16 R11, desc[UR26][R6.64] ;  /* 0x0000001a060b7981 */ /* 0x000ee2000c1e1500 */
[----:B------:R-:W-:Y:S01]  /*2280*/  F2FP.BF16.F32.PACK_AB R28, R13, R28 ;  /* 0x0000001c0d1c723e */ /* 0x000fe200000010ff */
[----:B------:R-:W-:Y:S01]  /*2290*/  ULEA UR14, UR32, UR12, 0x3 ;  /* 0x0000000c200e7291 */ /* 0x000fe2000f8e18ff */
[----:B------:R-:W-:Y:S01]  /*22a0*/  F2FP.BF16.F32.PACK_AB R29, R8, R29 ;  /* 0x0000001d081d723e */ /* 0x000fe200000010ff */
[----:B01----:R-:W-:Y:S01]  /*22b0*/  FADD R44, R44, R43 ;  /* 0x0000002b2c2c7221 */ /* 0x003fe20000000000 */
[----:B------:R-:W-:Y:S01]  /*22c0*/  F2FP.BF16.F32.PACK_AB R30, R9, R30 ;  /* 0x0000001e091e723e */ /* 0x000fe200000010ff */
[----:B------:R-:W-:Y:S01]  /*22d0*/  UIADD3 UR14, UPT, UPT, UR14, 0x2c00, URZ ;  /* 0x00002c000e0e7890 */ /* 0x000fe2000fffe0ff */
[----:B------:R-:W-:Y:S01]  /*22e0*/  F2FP.BF16.F32.PACK_AB R31, R10, R31 ;  /* 0x0000001f0a1f723e */ /* 0x000fe200000010ff */
[----:B------:R-:W-:-:S03]  /*22f0*/  UMOV UR6, UR7 ;  /* 0x0000000700067c82 */ /* 0x000fc60008000000 */
[----:B------:R-:W-:Y:S01]  /*2300*/  STTM.16dp32bit_t0_t15.x4 tmem[UR28], R28 ;  /* 0x0000001c000079ed */ /* 0x000fe2000890001c */
[----:B------:R-:W-:Y:S01]  /*2310*/  STTM.16dp32bit_t16_t31.x4 tmem[UR28+0x4], R28 ;  /* 0x0000041c000079ed */ /* 0x000fe2000892001c */
[----:B--2---:R-:W-:Y:S04]  /*2320*/  STS.U16 [R24+UR12+0x2800], R45 ;  /* 0x0028002d18007988 */ /* 0x004fe8000800040c */
[----:B---3--:R0:W-:Y:S01]  /*2330*/  STS.U16 [R24+UR12+0x2a00], R11 ;  /* 0x002a000b18007988 */ /* 0x0081e2000800040c */
[----:B------:R-:W1:Y:S02]  /*2340*/  FENCE.VIEW.ASYNC.T ;  /* 0x00000000000073c6 */ /* 0x000e640000000200 */
[----:B-1----:R-:W-:Y:S06]  /*2350*/  BAR.SYNC.DEFER_BLOCKING 0x0 ;  /* 0x0000000000007b1d */ /* 0x002fec0000010000 */
[----:B0-----:R-:W0:Y:S01]  /*2360*/  LDTM.x16 R4, tmem[UR34] ;  /* 0x00000022000479ee */ /* 0x001e220008240000 */
[----:B------:R-:W-:Y:S01]  /*2370*/  NOP ;  /* 0x0000000000007918 */ /* 0x000fe20000000000 */
        /* <DEDUP_REMOVED lines=16> */
[----:B------:R0:W-:Y:S01]  /*2480*/  STTM.x16 tmem[UR34], R4 ;  /* 0x00000004000079ed */ /* 0x0001e20008240022 */
[----:B------:R-:W1:Y:S02]  /*2490*/  FENCE.VIEW.ASYNC.T ;  /* 0x00000000000073c6 */ /* 0x000e640000000200 */
[----:B-1----:R-:W-:Y:S06]  /*24a0*/  BAR.SYNC.DEFER_BLOCKING 0x0 ;  /* 0x0000000000007b1d */ /* 0x002fec0000010000 */
[----:B------:R1:W-:Y:S06]  /*24b0*/  MEMBAR.ALL.CTA ;  /* 0x0000000000007992 */ /* 0x0003ec0000008000 */
[----:B-1----:R-:W1:Y:S02]  /*24c0*/  FENCE.VIEW.ASYNC.S ;  /* 0x00000000000073c6 */ /* 0x002e640000000000 */
[----:B-1----:R-:W-:Y:S06]  /*24d0*/  BAR.SYNC.DEFER_BLOCKING 0x0 ;  /* 0x0000000000007b1d */ /* 0x002fec0000010000 */
[----:B------:R-:W-:Y:S05]  /*24e0*/  BRA.U UP1, `(.L_x_16) ;  /* 0x0000000101287547 */ /* 0x000fea000b800000 */
[----:B------:R-:W-:Y:S01]  /*24f0*/  UMOV UR10, UR14 ;  /* 0x0000000e000a7c82 */ /* 0x000fe20008000000 */
[----:B------:R-:W-:Y:S01]  /*2500*/  UMOV UR11, URZ ;  /* 0x000000ff000b7c82 */ /* 0x000fe20008000000 */
[----:B------:R-:W-:Y:S01]  /*2510*/  UMOV UR20, UR30 ;  /* 0x0000001e00147c82 */ /* 0x000fe20008000000 */
[----:B------:R-:W-:Y:S01]  /*2520*/  UMOV UR21, 0xc0004010 ;  /* 0xc000401000157882 */ /* 0x000fe20000000000 */
[----:B------:R-:W-:Y:S01]  /*2530*/  UMOV UR24, 0x0 ;  /* 0x0000000000187882 */ /* 0x000fe20000000000 */
[----:B------:R-:W-:Y:S01]  /*2540*/  UMOV UR25, 0x8080490 ;  /* 0x0808049000197882 */ /* 0x000fe20000000000 */
[----:B------:R-:W-:Y:S01]  /*2550*/  UMOV UR7, UR10 ;  /* 0x0000000a00077c82 */ /* 0x000fe20008000000 */
[----:B------:R1:W-:Y:S01]  /*2560*/  UTCHMMA tmem[UR35], gdesc[UR20], tmem[UR33], tmem[UR24], idesc[UR25], UPT ;  /* 0x00ff1814230079ea */ /* 0x0003e2000b800021 */
[----:B------:R1:W-:Y:S01]  /*2570*/  UTCBAR [UR7], URZ ;  /* 0x000000ff070073e9 */ /* 0x0003e200080000ff */
[----:B------:R-:W-:Y:S02]  /*2580*/  NOP ;  /* 0x0000000000007918 */ /* 0x000fe40000000000 */
.L_x_16:
[----:B------:R-:W-:Y:S01]  /*2590*/  UIADD3 UR32, UPT, UPT, UR32, 0x1, URZ ;  /* 0x0000000120207890 */ /* 0x000fe2000fffe0ff */
[----:B------:R-:W-:Y:S01]  /*25a0*/  FFMA R26, R33, R26, R44 ;  /* 0x0000001a211a7223 */ /* 0x000fe2000000002c */
[----:B------:R-:W-:Y:S01]  /*25b0*/  UIADD3 UR8, UPT, UPT, UR8, 0x10, URZ ;  /* 0x0000001008087890 */ /* 0x000fe2000fffe0ff */
[----:B------:R-:W-:Y:S01]  /*25c0*/  VIADD R3, R3, UR31 ;  /* 0x0000001f03037c36 */ /* 0x000fe20008000000 */
[----:B------:R-:W-:Y:S01]  /*25d0*/  UISETP.GT.AND UP2, UPT, UR32, 0x1, UPT ;  /* 0x000000012000788c */ /* 0x000fe2000bf44270 */
[----:B------:R-:W-:Y:S01]  /*25e0*/  IADD3 R27, PT, PT, R32, R27, RZ ;  /* 0x0000001b201b7210 */ /* 0x000fe20007ffe0ff */
[----:B0-----:R-:W-:Y:S01]  /*25f0*/  IMAD.U32 R12, RZ, RZ, UR6 ;  /* 0x00000006ff0c7e24 */ /* 0x001fe2000f8e00ff */
[----:B------:R-:W-:Y:S01]  /*2600*/  MOV R14, R25 ;  /* 0x00000019000e7202 */ /* 0x000fe20000000f00 */
[----:B-1----:R-:W-:Y:S02]  /*2610*/  USEL UR7, URZ, 0x1, !UP2 ;  /* 0x00000001ff077887 */ /* 0x002fe4000d000000 */
[----:B------:R-:W-:-:S02]  /*2620*/  USEL UR32, UR32, URZ, !UP2 ;  /* 0x000000ff20207287 */ /* 0x000fc4000d000000 */
[----:B------:R-:W-:Y:S02]  /*2630*/  UISETP.GE.AND UP2, UPT, UR8, UR29, UPT ;  /* 0x0000001d0800728c */ /* 0x000fe4000bf46270 */
[----:B------:R-:W-:-:S07]  /*2640*/  ULOP3.LUT UR7, UR6, UR7, URZ, 0x3c, !UPT ;  /* 0x0000000706077292 */ /* 0x000fce000f8e3cff */
[----:B------:R-:W-:Y:S05]  /*2650*/  BRA.U !UP2, `(.L_x_17) ;  /* 0xfffffff50a847547 */ /* 0x000fea000b83ffff */
.L_x_12:
[----:B------:R-:W0:Y:S02]  /*2660*/  LDCU UR4, c[0x0][0x3f0] ;  /* 0x00007e00ff0477ac */ /* 0x000e240008000800 */
[----:B0-----:R-:W-:-:S09]  /*2670*/  UISETP.GE.AND UP0, UPT, UR4, 0x1, UPT ;  /* 0x000000010400788c */ /* 0x001fd2000bf06270 */
[----:B------:R-:W-:Y:S05]  /*2680*/  BRA.U !UP0, `(.L_x_18) ;  /* 0x0000000108107547 */ /* 0x000fea000b800000 */
[----:B------:R-:W-:-:S06]  /*2690*/  USHF.L.U32 UR6, UR6, 0x1f, URZ ;  /* 0x0000001f06067899 */ /* 0x000fcc00080006ff */
[----:B------:R-:W-:-:S04]  /*26a0*/  IMAD.U32 R3, RZ, RZ, UR6 ;  /* 0x00000006ff037e24 */ /* 0x000fc8000f8e00ff */
[----:B------:R-:W0:Y:S02]  /*26b0*/  SYNCS.PHASECHK.TRANS64.TRYWAIT P2, [UR14], R3 ;  /* 0x00000003ff0075a7 */ /* 0x000e24000804110e */
[----:B0-----:R-:W-:Y:S05]  /*26c0*/  @!P2 BRA `(.L_x_19) ;  /* 0x000000100018a947 */ /* 0x001fea0003800000 */
.L_x_18:
[----:B------:R-:W-:Y:S01]  /*26d0*/  BAR.SYNC.DEFER_BLOCKING 0x0 ;  /* 0x0000000000007b1d */ /* 0x000fe20000010000 */
[----:B------:R-:W-:Y:S01]  /*26e0*/  FSETP.GEU.AND P2, PT, R26, 1.175494350822287508e-38, PT ;  /* 0x008000001a00780b */ /* 0x000fe20003f4e000 */
[----:B------:R-:W-:Y:S01]  /*26f0*/  HFMA2 R29, -RZ, RZ, 1.443359375, -0.2030029296875 ;  /* 0x3dc6b27fff1d7431 */ /* 0x000fe200000001ff */
[C---:B------:R-:W-:Y:S02]  /*2700*/  LOP3.LUT R3, R0.reuse, 0x80, RZ, 0xc0, !PT ;  /* 0x0000008000037812 */ /* 0x040fe400078ec0ff */
[C---:B------:R-:W-:Y:S01]  /*2710*/  LOP3.LUT R24, R0.reuse, 0x7f, RZ, 0xc0, !PT ;  /* 0x0000007f00187812 */ /* 0x040fe200078ec0ff */
[----:B------:R-:W0:Y:S01]  /*2720*/  LDCU.64 UR4, c[0x0][0x3e0] ;  /* 0x00007c00ff0477ac */ /* 0x000e220008000a00 */
[----:B------:R-:W-:Y:S01]  /*2730*/  LEA R3, R3, UR12, 0x5 ;  /* 0x0000000c03037c11 */ /* 0x000fe2000f8e28ff */
[----:B------:R-:W2:Y:S01]  /*2740*/  LDC.64 R38, c[0x0][0x398] ;  /* 0x0000e600ff267b82 */ /* 0x000ea20000000a00 */
[----:B------:R-:W-:-:S03]  /*2750*/  LOP3.LUT R0, R0, 0xff, RZ, 0xc0, !PT ;  /* 0x000000ff00007812 */ /* 0x000fc600078ec0ff */
[----:B------:R-:W-:Y:S01]  /*2760*/  IMAD R27, R24, 0x10, R3 ;  /* 0x00000010181b7824 */ /* 0x000fe200078e0203 */
[----:B------:R-:W3:Y:S03]  /*2770*/  @!P1 SYNCS.CCTL.IV [UR12+0x2c00] ;  /* 0x002c0000ff0099b1 */ /* 0x000ee6000800000c */
[----:B---3--:R-:W-:Y:S01]  /*2780*/  BAR.SYNC.DEFER_BLOCKING 0x0 ;  /* 0x0000000000007b1d */ /* 0x008fe20000010000 */
[----:B0-----:R-:W-:-:S04]  /*2790*/  UIMAD UR4, UR9, UR4, URZ ;  /* 0x00000004090472a4 */ /* 0x001fc8000f8e02ff */
[----:B------:R-:W-:Y:S01]  /*27a0*/  USHF.L.U32 UR6, UR4, 0x1, URZ ;  /* 0x0000000104067899 */ /* 0x000fe200080006ff */
[----:B------:R-:W0:Y:S02]  /*27b0*/  @!P1 SYNCS.CCTL.IV [UR12+0x2c08] ;  /* 0x002c0800ff0099b1 */ /* 0x000e24000800000c */
[----:B0-----:R0:W-:Y:S01]  /*27c0*/  STSM.16.M88 [R2], R26 ;  /* 0x0000001a02007844 */ /* 0x0011e20000000000 */
[----:B------:R-:W-:Y:S01]  /*27d0*/  BAR.SYNC.DEFER_BLOCKING 0x0 ;  /* 0x0000000000007b1d */ /* 0x000fe20000010000 */
[----:B0-----:R-:W-:-:S05]  /*27e0*/  @!P2 FMUL R26, R26, 8388608 ;  /* 0x4b0000001a1aa820 */ /* 0x001fca0000400000 */
[----:B-1----:R-:W0:Y:S01]  /*27f0*/  LDTM.x16 R4, tmem[UR34] ;  /* 0x00000022000479ee */ /* 0x002e220008240000 */
[----:B------:R-:W-:-:S04]  /*2800*/  IADD3 R23, PT, PT, R26, -0x3f3504f3, RZ ;  /* 0xc0cafb0d1a177810 */ /* 0x000fc80007ffe0ff */
[----:B------:R-:W-:-:S05]  /*2810*/  LOP3.LUT R23, R23, 0xff800000, RZ, 0xc0, !PT ;  /* 0xff80000017177812 */ /* 0x000fca00078ec0ff */
[----:B------:R-:W-:Y:S01]  /*2820*/  IMAD.IADD R24, R26, 0x1, -R23 ;  /* 0x000000011a187824 */ /* 0x000fe200078e0a17 */
[----:B------:R-:W-:Y:S01]  /*2830*/  I2FP.F32.S32 R23, R23 ;  /* 0x0000001700177245 */ /* 0x000fe20000201400 */
[----:B------:R-:W1:Y:S01]  /*2840*/  LDSM.16.M88 R28, [R22+UR12] ;  /* 0x0000000c161c783b */ /* 0x000e620008000000 */
[----:B------:R-:W-:Y:S01]  /*2850*/  NOP ;  /* 0x0000000000007918 */ /* 0x000fe20000000000 */
[----:B------:R-:W-:-:S04]  /*2860*/  FADD R24, R24, -1 ;  /* 0xbf80000018187421 */ /* 0x000fc80000000000 */
[----:B------:R-:W-:-:S04]  /*2870*/  FFMA.FTZ R29, R24, R29, -0.16845393180847167969 ;  /* 0xbe2c7f30181d7423 */ /* 0x000fc8000001001d */
[----:B------:R-:W-:-:S04]  /*2880*/  FFMA.FTZ R29, R24, R29, 0.1716887056827545166 ;  /* 0x3e2fcf2a181d7423 */ /* 0x000fc8000001001d */
[----:B------:R-:W-:-:S04]  /*2890*/  FFMA.FTZ R29, R24, R29, -0.17900948226451873779 ;  /* 0xbe374e43181d7423 */ /* 0x000fc8000001001d */
[----:B------:R-:W-:-:S04]  /*28a0*/  FFMA.FTZ R29, R24, R29, 0.20512372255325317383 ;  /* 0x3e520bf4181d7423 */ /* 0x000fc8000001001d */
[----:B------:R-:W-:-:S04]  /*28b0*/  FFMA.FTZ R29, R24, R29, -0.24046532809734344482 ;  /* 0xbe763c8b181d7423 */ /* 0x000fc8000001001d */
[----:B------:R-:W-:-:S04]  /*28c0*/  FFMA.FTZ R29, R24, R29, 0.28857114911079406738 ;  /* 0x3e93bf99181d7423 */ /* 0x000fc8000001001d */
[----:B------:R-:W-:-:S04]  /*28d0*/  FFMA.FTZ R29, R24, R29, -0.36067417263984680176 ;  /* 0xbeb8aa49181d7423 */ /* 0x000fc8000001001d */
[----:B------:R-:W-:-:S04]  /*28e0*/  FFMA.FTZ R29, R24, R29, 0.48089820146560668945 ;  /* 0x3ef6384a181d7423 */ /* 0x000fc8000001001d */
[----:B------:R-:W-:Y:S01]  /*28f0*/  FFMA.FTZ R29, R24, R29, -0.72134751081466674805 ;  /* 0xbf38aa3b181d7423 */ /* 0x000fe2000001001d */
[----:B0-----:R-:W-:Y:S01]  /*2900*/  BAR.SYNC.DEFER_BLOCKING 0x0 ;  /* 0x0000000000007b1d */ /* 0x001fe20000010000 */
[C---:B-1----:R-:W-:Y:S02]  /*2910*/  FSETP.GT.AND P1, PT, |R28|.reuse, 8.50705917302346158658e+37, PT ;  /* 0x7e8000001c00780b */ /* 0x042fe40003f24200 */
[----:B------:R-:W-:Y:S01]  /*2920*/  FSETP.GEU.AND P3, PT, |R28|, 1.175494350822287508e-38, PT ;  /* 0x008000001c00780b */ /* 0x000fe20003f6e200 */
[----:B------:R-:W-:-:S04]  /*2930*/  FMUL R29, R24, R29 ;  /* 0x0000001d181d7220 */ /* 0x000fc80000400000 */
[----:B------:R-:W-:-:S04]  /*2940*/  FMUL R29, R24, R29 ;  /* 0x0000001d181d7220 */ /* 0x000fc80000400000 */
[----:B------:R-:W-:Y:S02]  /*2950*/  FFMA.FTZ R29, R24, 1.4426950216293334961, R29 ;  /* 0x3fb8aa3b181d7823 */ /* 0x000fe4000001001d */
[----:B------:R-:W-:Y:S01]  /*2960*/  @P1 FMUL R28, R28, 0.25 ;  /* 0x3e8000001c1c1820 */ /* 0x000fe20000400000 */
[----:B------:R-:W-:Y:S01]  /*2970*/  @P1 FMUL R6, R6, 0.25 ;  /* 0x3e80000006061820 */ /* 0x000fe20000400000 */
[----:B------:R-:W-:Y:S01]  /*2980*/  @P1 FMUL R7, R7, 0.25 ;  /* 0x3e80000007071820 */ /* 0x000fe20000400000 */
[----:B------:R-:W-:Y:S01]  /*2990*/  @P1 FMUL R8, R8, 0.25 ;  /* 0x3e80000008081820 */ /* 0x000fe20000400000 */
[----:B------:R-:W-:Y:S01]  /*29a0*/  @!P3 FMUL R28, R28, 16777216 ;  /* 0x4b8000001c1cb820 */ /* 0x000fe20000400000 */
[----:B------:R-:W-:Y:S01]  /*29b0*/  @P1 FMUL R9, R9, 0.25 ;  /* 0x3e80000009091820 */ /* 0x000fe20000400000 */
[----:B------:R-:W-:Y:S01]  /*29c0*/  @P1 FMUL R10, R10, 0.25 ;  /* 0x3e8000000a0a1820 */ /* 0x000fe20000400000 */
[----:B------:R-:W-:Y:S01]  /*29d0*/  @P1 FMUL R11, R11, 0.25 ;  /* 0x3e8000000b0b1820 */ /* 0x000fe20000400000 */
[----:B------:R-:W0:Y:S01]  /*29e0*/  MUFU.RCP R3, R28 ;  /* 0x0000001c00037308 */ /* 0x000e220000001000 */
[----:B------:R-:W-:Y:S01]  /*29f0*/  @P1 FMUL R13, R13, 0.25 ;  /* 0x3e8000000d0d1820 */ /* 0x000fe20000400000 */
        /* <DEDUP_REMOVED lines=9> */
[----:B------:R-:W-:Y:S01]  /*2a90*/  @!P3 FMUL R6, R6, 16777216 ;  /* 0x4b8000000606b820 */ /* 0x000fe20000400000 */
        /* <DEDUP_REMOVED lines=30> */
[----:B------:R-:W-:Y:S01]  /*2c80*/  FMUL R18, R3, R19 ;  /* 0x0000001303127220 */ /* 0x000fe20000400000 */
[----:B------:R-:W-:Y:S01]  /*2c90*/  F2FP.BF16.F32.PACK_AB R9, R10, R7 ;  /* 0x000000070a09723e */ /* 0x000fe200000010ff */
[----:B------:R-:W0:Y:S01]  /*2ca0*/  LDC R3, c[0x0][0x3e8] ;  /* 0x0000fa00ff037b82 */ /* 0x000e220000000800 */
[----:B------:R-:W-:-:S02]  /*2cb0*/  F2FP.BF16.F32.PACK_AB R13, R11, R28 ;  /* 0x0000001c0b0d723e */ /* 0x000fc400000010ff */
[----:B------:R-:W-:Y:S02]  /*2cc0*/  F2FP.BF16.F32.PACK_AB R14, R15, R32 ;  /* 0x000000200f0e723e */ /* 0x000fe400000010ff */
[----:B------:R-:W-:Y:S02]  /*2cd0*/  F2FP.BF16.F32.PACK_AB R8, R31, R4 ;  /* 0x000000041f08723e */ /* 0x000fe400000010ff */
[----:B------:R-:W-:Y:S02]  /*2ce0*/  F2FP.BF16.F32.PACK_AB R12, R6, R5 ;  /* 0x00000005060c723e */ /* 0x000fe400000010ff */
[----:B------:R-:W-:Y:S02]  /*2cf0*/  F2FP.BF16.F32.PACK_AB R10, R33, R30 ;  /* 0x0000001e210a723e */ /* 0x000fe400000010ff */
[----:B------:R-:W-:Y:S02]  /*2d00*/  F2FP.BF16.F32.PACK_AB R11, R35, R16 ;  /* 0x00000010230b723e */ /* 0x000fe400000010ff */
[----:B------:R-:W-:-:S02]  /*2d10*/  F2FP.BF16.F32.PACK_AB R15, R18, R17 ;  /* 0x00000011120f723e */ /* 0x000fc400000010ff */
[----:B------:R-:W-:Y:S01]  /*2d20*/  FSEL R16, RZ, -23, P2 ;  /* 0xc1b80000ff107808 */ /* 0x000fe20001000000 */
[----:B------:R0:W-:Y:S01]  /*2d30*/  STS.128 [R27], R8 ;  /* 0x000000081b007388 */ /* 0x0001e20000000c00 */
[----:B------:R-:W-:Y:S02]  /*2d40*/  ISETP.GE.U32.AND P2, PT, R26, 0x7f800000, PT ;  /* 0x7f8000001a00780c */ /* 0x000fe40003f46070 */
[----:B------:R-:W-:Y:S01]  /*2d50*/  LEA R28, R0, UR12, 0x4 ;  /* 0x0000000c001c7c11 */ /* 0x000fe2000f8e20ff */
[----:B------:R1:W-:Y:S01]  /*2d60*/  STS.128 [R27+0x800], R12 ;  /* 0x0008000c1b007388 */ /* 0x0003e20000000c00 */
[----:B------:R-:W-:Y:S01]  /*2d70*/  FFMA.FTZ R16, R23, 1.1920928955078125e-07, R16 ;  /* 0x3400000017107823 */ /* 0x000fe20000010010 */
[----:B------:R-:W-:Y:S03]  /*2d80*/  BAR.SYNC.DEFER_BLOCKING 0x0 ;  /* 0x0000000000007b1d */ /* 0x000fe60000010000 */
[----:B------:R-:W-:Y:S01]  /*2d90*/  FADD R16, R16, R29 ;  /* 0x0000001d10107221 */ /* 0x000fe20000000000 */
[----:B------:R-:W-:-:S04]  /*2da0*/  FSETP.NEU.AND P1, PT, R26, RZ, PT ;  /* 0x000000ff1a00720b */ /* 0x000fc80003f2d000 */
[----:B------:R-:W-:Y:S01]  /*2db0*/  @P2 MOV R17, 0x7f800000 ;  /* 0x7f80000000112802 */ /* 0x000fe20000000f00 */
[----:B0-----:R-:W-:Y:S02]  /*2dc0*/  IMAD R11, R20, R3, RZ ;  /* 0x00000003140b7224 */ /* 0x001fe400078e02ff */
[----:B------:R-:W-:Y:S02]  /*2dd0*/  IMAD R8, R21, UR5, RZ ;  /* 0x0000000515087c24 */ /* 0x000fe4000f8e02ff */
[----:B------:R-:W-:Y:S01]  /*2de0*/  @P2 FFMA.FTZ R16, R26, R17, +INF ;  /* 0x7f8000001a102423 */ /* 0x000fe20000010011 */
[C---:B-1----:R-:W-:Y:S01]  /*2df0*/  IMAD R13, R3.reuse, 0x2, R11 ;  /* 0x00000002030d7824 */ /* 0x042fe200078e020b */
[----:B------:R-:W-:Y:S01]  /*2e00*/  UIMAD.WIDE UR4, UR4, 0x2, URZ ;  /* 0x00000002040478a5 */ /* 0x000fe2000f8e02ff */
[C---:B------:R-:W-:Y:S01]  /*2e10*/  IMAD.HI R20, R8.reuse, 0x2, RZ ;  /* 0x0000000208147827 */ /* 0x040fe200078e02ff */
[----:B------:R-:W-:Y:S02]  /*2e20*/  SHF.L.U32 R9, R8, 0x1, RZ ;  /* 0x0000000108097819 */ /* 0x000fe400000006ff */
[----:B------:R-:W-:Y:S01]  /*2e30*/  FSEL R16, R16, -INF , P1 ;  /* 0xff80000010107808 */ /* 0x000fe20000800000 */
[----:B------:R-:W-:Y:S01]  /*2e40*/  IMAD R15, R3, 0x2, R13 ;  /* 0x00000002030f7824 */ /* 0x000fe200078e020d */
[----:B--2---:R-:W-:-:S03]  /*2e50*/  IADD3 R38, P3, P4, R9, UR6, R38 ;  /* 0x0000000609267c10 */ /* 0x004fc6000fc7e026 */
[----:B------:R-:W-:Y:S01]  /*2e60*/  FFMA R23, R16, 0.69314718246459960938, R25 ;  /* 0x3f31721810177823 */ /* 0x000fe20000000019 */
[----:B------:R-:W-:Y:S01]  /*2e70*/  LEA R17, R3, R15, 0x1 ;  /* 0x0000000f03117211 */ /* 0x000fe200078e08ff */
[----:B------:R-:W0:Y:S01]  /*2e80*/  LDS.128 R4, [R28] ;  /* 0x000000001c047984 */ /* 0x000e220000000c00 */
[----:B------:R-:W-:Y:S01]  /*2e90*/  IADD3.X R20, PT, PT, R20, UR5, R39, P3, P4 ;  /* 0x0000000514147c10 */ /* 0x000fe20009fe8427 */
[----:B------:R-:W1:Y:S01]  /*2ea0*/  LDCU UR4, c[0x0][0x3ec] ;  /* 0x00007d80ff0477ac */ /* 0x000e620008000800 */
[-C--:B------:R-:W-:Y:S01]  /*2eb0*/  LEA R8, P2, R11, R38.reuse, 0x1 ;  /* 0x000000260b087211 */ /* 0x080fe200078408ff */
[----:B------:R-:W-:Y:S01]  /*2ec0*/  IMAD R31, R3, 0x2, R17 ;  /* 0x00000002031f7824 */ /* 0x000fe200078e0211 */
[----:B------:R-:W-:Y:S02]  /*2ed0*/  LEA R18, P1, R13, R38, 0x1 ;  /* 0x000000260d127211 */ /* 0x000fe400078208ff */
[----:B------:R-:W-:Y:S02]  /*2ee0*/  LEA.HI.X.SX32 R9, R11, R20, 0x1, P2 ;  /* 0x000000140b097211 */ /* 0x000fe400010f0eff */
[----:B------:R-:W-:-:S02]  /*2ef0*/  LEA R33, R3, R31, 0x1 ;  /* 0x0000001f03217211 */ /* 0x000fc400078e08ff */
[----:B------:R-:W-:Y:S02]  /*2f00*/  LEA.HI.X.SX32 R19, R13, R20, 0x1, P1 ;  /* 0x000000140d137211 */ /* 0x000fe400008f0eff */
[-C--:B------:R-:W-:Y:S01]  /*2f10*/  LEA R12, P1, R17, R38.reuse, 0x1 ;  /* 0x00000026110c7211 */ /* 0x080fe200078208ff */
[----:B------:R-:W-:Y:S01]  /*2f20*/  IMAD R27, R3, 0x2, R33 ;  /* 0x00000002031b7824 */ /* 0x000fe200078e0221 */
[----:B------:R-:W-:-:S04]  /*2f30*/  LEA R24, P2, R15, R38, 0x1 ;  /* 0x000000260f187211 */ /* 0x000fc800078408ff */
[----:B------:R-:W-:Y:S01]  /*2f40*/  LEA R35, R3, R27, 0x1 ;  /* 0x0000001b03237211 */ /* 0x000fe200078e08ff */
[----:B-1----:R-:W-:Y:S01]  /*2f50*/  UIMAD UR4, UR9, UR4, URZ ;  /* 0x00000004090472a4 */ /* 0x002fe2000f8e02ff */
[----:B------:R-:W-:Y:S02]  /*2f60*/  LEA.HI.X.SX32 R25, R15, R20, 0x1, P2 ;  /* 0x000000140f197211 */ /* 0x000fe400010f0eff */
[----:B------:R-:W-:Y:S01]  /*2f70*/  LEA R16, P2, R33, R38, 0x1 ;  /* 0x0000002621107211 */ /* 0x000fe200078408ff */
[C---:B------:R-:W-:Y:S01]  /*2f80*/  IMAD R37, R3.reuse, 0x2, R35 ;  /* 0x0000000203257824 */ /* 0x040fe200078e0223 */
[----:B------:R-:W-:Y:S02]  /*2f90*/  USHF.L.U32 UR6, UR4, 0x2, URZ ;  /* 0x0000000204067899 */ /* 0x000fe400080006ff */
[----:B------:R-:W-:Y:S02]  /*2fa0*/  UIMAD.WIDE UR4, UR4, 0x4, URZ ;  /* 0x00000004040478a5 */ /* 0x000fe4000f8e02ff */
[----:B------:R-:W-:-:S05]  /*2fb0*/  LEA R29, R3, R37, 0x1 ;  /* 0x00000025031d7211 */ /* 0x000fca00078e08ff */
[----:B------:R-:W-:Y:S01]  /*2fc0*/  IMAD R39, R3, 0x2, R29 ;  /* 0x0000000203277824 */ /* 0x000fe200078e021d */
[----:B0-----:R-:W-:Y:S01]  /*2fd0*/  PRMT R13, R4, 0x7632, R13 ;  /* 0x00007632040d7816 */ /* 0x001fe2000000000d */
[----:B------:R-:W-:Y:S01]  /*2fe0*/  STG.E.U16 desc[UR26][R8.64], R4 ;  /* 0x0000000408007986 */ /* 0x000fe2000c10151a */
[----:B------:R-:W-:-:S03]  /*2ff0*/  PRMT R40, R5, 0x7632, R40 ;  /* 0x0000763205287816 */ /* 0x000fc60000000028 */
[----:B------:R0:W-:Y:S04]  /*3000*/  STG.E.U16 desc[UR26][R18.64], R13 ;  /* 0x0000000d12007986 */ /* 0x0001e8000c10151a */
[----:B------:R-:W1:Y:S04]  /*3010*/  LDS.128 R8, [R28+0x1000] ;  /* 0x001000001c087984 */ /* 0x000e680000000c00 */
[----:B------:R2:W-:Y:S01]  /*3020*/  STG.E.U16 desc[UR26][R24.64], R5 ;  /* 0x0000000518007986 */ /* 0x0005e2000c10151a */
[----:B0-----:R-:W-:Y:S02]  /*3030*/  LEA.HI.X.SX32 R13, R17, R20, 0x1, P1 ;  /* 0x00000014110d7211 */ /* 0x001fe400008f0eff */
[----:B------:R-:W-:-:S02]  /*3040*/  LEA R14, P1, R31, R38, 0x1 ;  /* 0x000000261f0e7211 */ /* 0x000fc400078208ff */
[-C--:B------:R-:W-:Y:S01]  /*3050*/  LEA.HI.X.SX32 R17, R33, R20.reuse, 0x1, P2 ;  /* 0x0000001421117211 */ /* 0x080fe200010f0eff */
[----:B------:R0:W-:Y:S01]  /*3060*/  STG.E.U16 desc[UR26][R12.64], R40 ;  /* 0x000000280c007986 */ /* 0x0001e2000c10151a */
[----:B------:R-:W-:Y:S02]  /*3070*/  LEA.HI.X.SX32 R15, R31, R20, 0x1, P1 ;  /* 0x000000141f0f7211 */ /* 0x000fe400008f0eff */
[----:B------:R-:W-:Y:S02]  /*3080*/  LEA R31, R3, R39, 0x1 ;  /* 0x00000027031f7211 */ /* 0x000fe400078e08ff */
[-C--:B------:R-:W-:Y:S01]  /*3090*/  LEA R18, P2, R35, R38.reuse, 0x1 ;  /* 0x0000002623127211 */ /* 0x080fe200078408ff */
[----:B------:R1:W-:Y:S01]  /*30a0*/  STG.E.U16 desc[UR26][R14.64], R6 ;  /* 0x000000060e007986 */ /* 0x0003e2000c10151a */
[----:B--2---:R-:W-:Y:S01]  /*30b0*/  LEA R24, P3, R37, R38, 0x1 ;  /* 0x0000002625187211 */ /* 0x004fe200078608ff */
[----:B------:R-:W-:Y:S01]  /*30c0*/  IMAD R33, R3, 0x2, R31 ;  /* 0x0000000203217824 */ /* 0x000fe200078e021f */
[----:B------:R-:W-:-:S02]  /*30d0*/  LEA.HI.X.SX32 R19, R35, R20, 0x1, P2 ;  /* 0x0000001423137211 */ /* 0x000fc400010f0eff */
[----:B------:R-:W-:Y:S02]  /*30e0*/  LEA R4, P1, R27, R38, 0x1 ;  /* 0x000000261b047211 */ /* 0x000fe400078208ff */
[----:B------:R-:W-:Y:S02]  /*30f0*/  LEA R35, R3, R33, 0x1 ;  /* 0x0000002103237211 */ /* 0x000fe400078e08ff */
[-C--:B------:R-:W-:Y:S02]  /*3100*/  LEA.HI.X.SX32 R25, R37, R20.reuse, 0x1, P3 ;  /* 0x0000001425197211 */ /* 0x080fe400018f0eff */
[----:B------:R-:W-:Y:S01]  /*3110*/  LEA.HI.X.SX32 R5, R27, R20, 0x1, P1 ;  /* 0x000000141b057211 */ /* 0x000fe200008f0eff */
[----:B------:R-:W-:Y:S01]  /*3120*/  IMAD R37, R3, 0x2, R35 ;  /* 0x0000000203257824 */ /* 0x000fe200078e0223 */
[-C--:B------:R-:W-:Y:S02]  /*3130*/  LEA R26, P1, R29, R38.reuse, 0x1 ;  /* 0x000000261d1a7211 */ /* 0x080fe400078208ff */
[----:B------:R-:W-:-:S02]  /*3140*/  LEA R28, P2, R39, R38, 0x1 ;  /* 0x00000026271c7211 */ /* 0x000fc400078408ff */
[----:B------:R-:W-:Y:S02]  /*3150*/  LEA R30, P3, R31, R38, 0x1 ;  /* 0x000000261f1e7211 */ /* 0x000fe400078608ff */
[----:B------:R-:W-:Y:S02]  /*3160*/  LEA R3, R3, R37, 0x1 ;  /* 0x0000002503037211 */ /* 0x000fe400078e08ff */
[-C--:B------:R-:W-:Y:S02]  /*3170*/  LEA.HI.X.SX32 R27, R29, R20.reuse, 0x1, P1 ;  /* 0x000000141d1b7211 */ /* 0x080fe400008f0eff */
[-C--:B------:R-:W-:Y:S02]  /*3180*/  LEA.HI.X.SX32 R29, R39, R20.reuse, 0x1, P2 ;  /* 0x00000014271d7211 */ /* 0x080fe400010f0eff */
[----:B------:R-:W-:Y:S02]  /*3190*/  LEA.HI.X.SX32 R31, R31, R20, 0x1, P3 ;  /* 0x000000141f1f7211 */ /* 0x000fe400018f0eff */
[----:B------:R-:W-:-:S02]  /*31a0*/  LEA R32, P1, R33, R38, 0x1 ;  /* 0x0000002621207211 */ /* 0x000fc400078208ff */
[-C--:B------:R-:W-:Y:S02]  /*31b0*/  LEA R34, P2, R35, R38.reuse, 0x1 ;  /* 0x0000002623227211 */ /* 0x080fe400078408ff */
[-C--:B------:R-:W-:Y:S02]  /*31c0*/  LEA R36, P3, R37, R38.reuse, 0x1 ;  /* 0x0000002625247211 */ /* 0x080fe400078608ff */
[----:B------:R-:W-:Y:S02]  /*31d0*/  LEA R38, P4, R3, R38, 0x1 ;  /* 0x0000002603267211 */ /* 0x000fe400078808ff */
[----:B0-----:R-:W-:Y:S02]  /*31e0*/  PRMT R13, R7, 0x7632, R13 ;  /* 0x00007632070d7816 */ /* 0x001fe4000000000d */
[----:B------:R-:W-:Y:S02]  /*31f0*/  LEA.HI.X.SX32 R39, R3, R20, 0x1, P4 ;  /* 0x0000001403277211 */ /* 0x000fe400020f0eff */
[----:B------:R-:W-:-:S02]  /*3200*/  PRMT R3, R6, 0x7632, R3 ;  /* 0x0000763206037816 */ /* 0x000fc40000000003 */
[----:B-1----:R-:W-:Y:S02]  /*3210*/  PRMT R15, R9, 0x7632, R15 ;  /* 0x00007632090f7816 */ /* 0x002fe4000000000f */
[-C--:B------:R-:W-:Y:S01]  /*3220*/  LEA.HI.X.SX32 R33, R33, R20.reuse, 0x1, P1 ;  /* 0x0000001421217211 */ /* 0x080fe200008f0eff */
[----:B------:R0:W-:Y:S01]  /*3230*/  STG.E.U16 desc[UR26][R16.64], R3 ;  /* 0x0000000310007986 */ /* 0x0001e2000c10151a */
[-C--:B------:R-:W-:Y:S02]  /*3240*/  LEA.HI.X.SX32 R35, R35, R20.reuse, 0x1, P2 ;  /* 0x0000001423237211 */ /* 0x080fe400010f0eff */
[----:B------:R-:W-:Y:S01]  /*3250*/  LEA.HI.X.SX32 R37, R37, R20, 0x1, P3 ;  /* 0x0000001425257211 */ /* 0x000fe200018f0eff */
[----:B------:R1:W-:Y:S01]  /*3260*/  STG.E.U16 desc[UR26][R4.64], R7 ;  /* 0x0000000704007986 */ /* 0x0003e2000c10151a */
[----:B------:R-:W-:Y:S01]  /*3270*/  ISETP.GE.U32.AND P1, PT, R0, 0x80, PT ;  /* 0x000000800000780c */ /* 0x000fe20003f26070 */
[C---:B------:R-:W-:Y:S02]  /*3280*/  IMAD.HI R0, R21.reuse, 0x4, RZ ;  /* 0x0000000415007827 */ /* 0x040fe400078e02ff */
[----:B------:R2:W-:Y:S04]  /*3290*/  STG.E.U16 desc[UR26][R18.64], R13 ;  /* 0x0000000d12007986 */ /* 0x0005e8000c10151a */
[----:B------:R-:W-:Y:S01]  /*32a0*/  STG.E.U16 desc[UR26][R24.64], R8 ;  /* 0x0000000818007986 */ /* 0x000fe2000c10151a */
[----:B0-----:R-:W-:Y:S01]  /*32b0*/  PRMT R17, R10, 0x7632, R17 ;  /* 0x000076320a117816 */ /* 0x001fe20000000011 */
[----:B------:R-:W-:Y:S01]  /*32c0*/  IMAD.SHL.U32 R3, R21, 0x4, RZ ;  /* 0x0000000415037824 */ /* 0x000fe200078e00ff */
[----:B-1----:R-:W-:Y:S01]  /*32d0*/  PRMT R5, R8, 0x7632, R5 ;  /* 0x0000763208057816 */ /* 0x002fe20000000005 */
[----:B------:R-:W0:Y:S01]  /*32e0*/  LDC.64 R6, c[0x0][0x3a0] ;  /* 0x0000e800ff067b82 */ /* 0x000e220000000a00 */
[----:B--2---:R-:W-:-:S03]  /*32f0*/  PRMT R19, R11, 0x7632, R19 ;  /* 0x000076320b137816 */ /* 0x004fc60000000013 */
[----:B------:R-:W-:Y:S04]  /*3300*/  STG.E.U16 desc[UR26][R26.64], R5 ;  /* 0x000000051a007986 */ /* 0x000fe8000c10151a */
[----:B------:R-:W-:Y:S04]  /*3310*/  STG.E.U16 desc[UR26][R28.64], R9 ;  /* 0x000000091c007986 */ /* 0x000fe8000c10151a */
[----:B------:R-:W-:Y:S04]  /*3320*/  STG.E.U16 desc[UR26][R30.64], R15 ;  /* 0x0000000f1e007986 */ /* 0x000fe8000c10151a */
[----:B------:R-:W-:Y:S04]  /*3330*/  STG.E.U16 desc[UR26][R32.64], R10 ;  /* 0x0000000a20007986 */ /* 0x000fe8000c10151a */
[----:B------:R-:W-:Y:S04]  /*3340*/  STG.E.U16 desc[UR26][R34.64], R17 ;  /* 0x0000001122007986 */ /* 0x000fe8000c10151a */
[----:B------:R-:W-:Y:S04]  /*3350*/  STG.E.U16 desc[UR26][R36.64], R11 ;  /* 0x0000000b24007986 */ /* 0x000fe8000c10151a */
[----:B------:R-:W-:Y:S01]  /*3360*/  STG.E.U16 desc[UR26][R38.64], R19 ;  /* 0x0000001326007986 */ /* 0x000fe2000c10151a */
[----:B------:R-:W-:Y:S06]  /*3370*/  BAR.SYNC.DEFER_BLOCKING 0x0 ;  /* 0x0000000000007b1d */ /* 0x000fec0000010000 */
[----:B------:R0:W-:Y:S02]  /*3380*/  STSM.16.M88 [R2], R23 ;  /* 0x0000001702007844 */ /* 0x0001e40000000000 */
[----:B------:R-:W-:Y:S01]  /*3390*/  BAR.SYNC.DEFER_BLOCKING 0x0 ;  /* 0x0000000000007b1d */ /* 0x000fe20000010000 */
[----:B0-----:R-:W-:-:S04]  /*33a0*/  IADD3 R2, P2, P3, R3, UR6, R6 ;  /* 0x0000000603027c10 */ /* 0x001fc8000fb5e006 */
[----:B------:R-:W-:Y:S01]  /*33b0*/  IADD3.X R3, PT, PT, R0, UR5, R7, P2, P3 ;  /* 0x0000000500037c10 */ /* 0x000fe200097e6407 */
[----:B------:R-:W0:Y:S04]  /*33c0*/  LDSM.16.M88 R5, [R22+UR12] ;  /* 0x0000000c1605783b */ /* 0x000e280008000000 */
[----:B0-----:R0:W-:Y:S01]  /*33d0*/  @!P1 STG.E desc[UR26][R2.64], R5 ;  /* 0x0000000502009986 */ /* 0x0011e2000c10191a */
[----:B------:R-:W-:Y:S06]  /*33e0*/  BAR.SYNC.DEFER_BLOCKING 0x0 ;  /* 0x0000000000007b1d */ /* 0x000fec0000010000 */
[----:B------:R-:W-:Y:S05]  /*33f0*/  @P0 BRA `(.L_x_20) ;  /* 0x0000000000a00947 */ /* 0x000fea0003800000 */
[----:B------:R-:W1:Y:S01]  /*3400*/  S2UR UR5, SR_CgaCtaId ;  /* 0x00000000000579c3 */ /* 0x000e620000008800 */
[----:B------:R-:W-:Y:S01]  /*3410*/  NOP ;  /* 0x0000000000007918 */ /* 0x000fe20000000000 */
[----:B------:R-:W-:Y:S01]  /*3420*/  UMOV UR4, 0x50 ;  /* 0x0000005000047882 */ /* 0x000fe20000000000 */
[----:B------:R-:W-:Y:S01]  /*3430*/  MOV R0, UR33 ;  /* 0x0000002100007c02 */ /* 0x000fe20008000f00 */
[----:B0-----:R-:W-:Y:S01]  /*3440*/  IMAD.MOV.U32 R3, RZ, RZ, 0x3 ;  /* 0x00000003ff037424 */ /* 0x001fe200078e00ff */
[----:B------:R-:W-:Y:S02]  /*3450*/  MOV R7, 0x1 ;  /* 0x0000000100077802 */ /* 0x000fe40000000f00 */
[----:B------:R-:W-:-:S04]  /*3460*/  LOP3.LUT R0, R0, 0xffff, RZ, 0xc0, !PT ;  /* 0x0000ffff00007812 */ /* 0x000fc800078ec0ff */
[----:B------:R-:W-:-:S05]  /*3470*/  SHF.R.U32.HI R0, RZ, 0x5, R0 ;  /* 0x00000005ff007819 */ /* 0x000fca0000011600 */
[----:B------:R-:W-:Y:S01]  /*3480*/  VIADD R2, R0, 0x10 ;  /* 0x0000001000027836 */ /* 0x000fe20000000000 */
[----:B------:R-:W-:Y:S01]  /*3490*/  SHF.L.U32 R0, R3, R0, RZ ;  /* 0x0000000003007219 */ /* 0x000fe200000006ff */
[----:B-1----:R-:W-:-:S03]  /*34a0*/  ULEA UR6, UR5, UR4, 0x18 ;  /* 0x0000000405067291 */ /* 0x002fc6000f8ec0ff */
[----:B------:R-:W-:-:S04]  /*34b0*/  SHF.L.U32 R3, R7, R2, RZ ;  /* 0x0000000207037219 */ /* 0x000fc800000006ff */
[----:B------:R-:W-:Y:S02]  /*34c0*/  LOP3.LUT R0, R3, R0, RZ, 0xfc, !PT ;  /* 0x0000000003007212 */ /* 0x000fe400078efcff */
[----:B------:R-:W0:Y:S02]  /*34d0*/  LDS R5, [UR6] ;  /* 0x00000006ff057984 */ /* 0x000e240008000800 */
[C---:B------:R-:W-:Y:S02]  /*34e0*/  LOP3.LUT R2, R0.reuse, 0xffff, RZ, 0xc0, !PT ;  /* 0x0000ffff00027812 */ /* 0x040fe400078ec0ff */
[----:B0-----:R-:W-:-:S04]  /*34f0*/  LOP3.LUT R3, R0, 0xffff, R5, 0x80, !PT ;  /* 0x0000ffff00037812 */ /* 0x001fc800078e8005 */
[----:B------:R-:W-:-:S13]  /*3500*/  ISETP.NE.AND P0, PT, R3, R2, PT ;  /* 0x000000020300720c */ /* 0x000fda0003f05270 */
[----:B------:R-:W-:Y:S05]  /*3510*/  @P0 BRA `(.L_x_21) ;  /* 0x0000000000500947 */ /* 0x000fea0003800000 */
[----:B------:R-:W-:Y:S02]  /*3520*/  SHF.R.U32.HI R5, RZ, 0x10, R5 ;  /* 0x00000010ff057819 */ /* 0x000fe40000011605 */
[----:B------:R-:W-:-:S04]  /*3530*/  SHF.R.U32.HI R2, RZ, 0x10, R0 ;  /* 0x00000010ff027819 */ /* 0x000fc80000011600 */
[----:B------:R-:W-:-:S04]  /*3540*/  LOP3.LUT R5, R5, R2, RZ, 0xc0, !PT ;  /* 0x0000000205057212 */ /* 0x000fc800078ec0ff */
[----:B------:R-:W-:-:S13]  /*3550*/  ISETP.NE.AND P0, PT, R5, R2, PT ;  /* 0x000000020500720c */ /* 0x000fda0003f05270 */
[----:B------:R-:W-:Y:S05]  /*3560*/  @P0 BRA `(.L_x_22) ;  /* 0x0000000000300947 */ /* 0x000fea0003800000 */
[----:B------:R-:W-:Y:S01]  /*3570*/  R2UR UR4, R0 ;  /* 0x00000000000472ca */ /* 0x000fe200000e0000 */
[----:B------:R-:W-:Y:S01]  /*3580*/  VOTEU.ANY UR5, UPT, PT ;  /* 0x0000000000057886 */ /* 0x000fe200038e0100 */
[----:B------:R-:W0:Y:S01]  /*3590*/  S2R R0, SR_LANEID ;  /* 0x0000000000007919 */ /* 0x000e220000000000 */
[----:B------:R-:W-:-:S10]  /*35a0*/  UFLO.U32 UR5, UR5 ;  /* 0x00000005000572bd */ /* 0x000fd400080e0000 */
[----:B------:R-:W-:-:S06]  /*35b0*/  ULOP3.LUT UR4, URZ, UR4, URZ, 0x33, !UPT ;  /* 0x00000004ff047292 */ /* 0x000fcc000f8e33ff */
[----:B------:R-:W-:-:S04]  /*35c0*/  MOV R2, UR4 ;  /* 0x0000000400027c02 */ /* 0x000fc80008000f00 */
[----:B------:R-:W1:Y:S02]  /*35d0*/  REDUX UR7, R2 ;  /* 0x00000000020773c4 */ /* 0x000e640000000000 */
[----:B------:R2:W-:Y:S01]  /*35e0*/  UTCATOMSWS.AND URZ, UR4 ;  /* 0x0000000400ff79e3 */ /* 0x0005e20008000000 */
[----:B0-----:R-:W-:Y:S01]  /*35f0*/  ISETP.EQ.U32.AND P0, PT, R0, UR5, PT ;  /* 0x0000000500007c0c */ /* 0x001fe2000bf02070 */
[----:B-1----:R-:W-:-:S12]  /*3600*/  IMAD.U32 R0, RZ, RZ, UR7 ;  /* 0x00000007ff007e24 */ /* 0x002fd8000f8e00ff */
[----:B------:R2:W-:Y:S01]  /*3610*/  @P0 ATOMS.AND RZ, [UR6], R0 ;  /* 0x00000000ffff098c */ /* 0x0005e2000a800006 */
[----:B------:R-:W-:Y:S05]  /*3620*/  BRA `(.L_x_20) ;  /* 0x0000000000147947 */ /* 0x000fea0003800000 */
.L_x_22:
[----:B------:R-:W-:-:S07]  /*3630*/  MOV R2, 0x3650 ;  /* 0x0000365000027802 */ /* 0x000fce0000000f00 */
[----:B------:R-:W-:Y:S05]  /*3640*/  CALL.REL.NOINC `($__internal_0_$__cuda_sm10x_tcgen05_guardrail_trap_col_being_dealloced_not_returned_by_alloc) ;  /* 0x0000000000447944 */ /* 0x000fea0003c00000 */
[----:B------:R-:W-:Y:S05]  /*3650*/  BRA `(.L_x_20) ;  /* 0x0000000000087947 */ /* 0x000fea0003800000 */
.L_x_21:
[----:B------:R-:W-:-:S07]  /*3660*/  MOV R2, 0x3680 ;  /* 0x0000368000027802 */ /* 0x000fce0000000f00 */
[----:B------:R-:W-:Y:S05]  /*3670*/  CALL.REL.NOINC `($__internal_2_$__cuda_sm10x_tcgen05_guardrail_trap_unallocated_columns_being_dealloced) ;  /* 0x0000000000507944 */ /* 0x000fea0003c00000 */
.L_x_20:
[----:B------:R-:W-:Y:S01]  /*3680*/  NOP ;  /* 0x0000000000007918 */ /* 0x000fe20000000000 */
[----:B--2---:R-:W-:Y:S05]  /*3690*/  EXIT ;  /* 0x000000000000794d */ /* 0x004fea0003800000 */
.L_x_8:
[----:B------:R-:W1:Y:S02]  /*36a0*/  SYNCS.PHASECHK.TRANS64.TRYWAIT P3, [UR12+0x2400], RZ ;  /* 0x002400ffff0075a7 */ /* 0x000e64000806110c */
[----:B-1----:R-:W-:Y:S05]  /*36b0*/  @!P3 BRA `(.L_x_8) ;  /* 0xfffffffc00f8b947 */ /* 0x002fea000383ffff */
[----:B------:R-:W-:Y:S05]  /*36c0*/  BRA `(.L_x_7) ;  /* 0xffffffd800a47947 */ /* 0x000fea000383ffff */
.L_x_14:
[----:B------:R-:W2:Y:S02]  /*36d0*/  SYNCS.PHASECHK.TRANS64.TRYWAIT P2, [UR12+0x2c10], RZ ;  /* 0x002c10ffff0075a7 */ /* 0x000ea4000804110c */
[----:B--2---:R-:W-:Y:S05]  /*36e0*/  @!P2 BRA `(.L_x_14) ;  /* 0xfffffffc00f8a947 */ /* 0x004fea000383ffff */
[----:B------:R-:W-:Y:S05]  /*36f0*/  BRA `(.L_x_23) ;  /* 0xffffffe400e07947 */ /* 0x000fea000383ffff */
.L_x_15:
[----:B------:R-:W2:Y:S02]  /*3700*/  SYNCS.PHASECHK.TRANS64.TRYWAIT P2, [UR14], R12 ;  /* 0x0000000cff0075a7 */ /* 0x000ea4000804110e */
[----:B--2---:R-:W-:Y:S05]  /*3710*/  @!P2 BRA `(.L_x_15) ;  /* 0xfffffffc00f8a947 */ /* 0x004fea000383ffff */
[----:B------:R-:W-:Y:S05]  /*3720*/  BRA `(.L_x_24) ;  /* 0xffffffe800cc7947 */ /* 0x000fea000383ffff */
.L_x_19:
[----:B------:R-:W0:Y:S02]  /*3730*/  SYNCS.PHASECHK.TRANS64.TRYWAIT P2, [UR14], R3 ;  /* 0x00000003ff0075a7 */ /* 0x000e24000804110e */
[----:B0-----:R-:W-:Y:S05]  /*3740*/  @!P2 BRA `(.L_x_19) ;  /* 0xfffffffc00f8a947 */ /* 0x001fea000383ffff */
[----:B------:R-:W-:Y:S05]  /*3750*/  BRA `(.L_x_18) ;  /* 0xffffffec00dc7947 */ /* 0x000fea000383ffff */
        .weak           $__internal_0_$__cuda_sm10x_tcgen05_guardrail_trap_col_being_dealloced_not_returned_by_alloc
        .type           $__internal_0_$__cuda_sm10x_tcgen05_guardrail_trap_col_being_dealloced_not_returned_by_alloc,@function
        .size           $__internal_0_$__cuda_sm10x_tcgen05_guardrail_trap_col_being_dealloced_not_returned_by_alloc,($__internal_1_$__cuda_sm10x_tcgen05_guardrail_trap_phase_invalid_during_alloc - $__internal_0_$__cuda_sm10x_tcgen05_guardrail_trap_col_being_dealloced_not_returned_by_alloc)
$__internal_0_$__cuda_sm10x_tcgen05_guardrail_trap_col_being_dealloced_not_returned_by_alloc:
[----:B------:R-:W-:Y:S05]  /*3760*/  BPT.TRAP 0x1 ;  /* 0x000000040000795c */ /* 0x000fea0000300000 */
[----:B------:R-:W-:-:S04]  /*3770*/  HFMA2 R3, -RZ, RZ, 0, 0 ;  /* 0x00000000ff037431 */ /* 0x000fc800000001ff */
[----:B------:R-:W-:Y:S05]  /*3780*/  RET.REL.NODEC R2 `(attn_fwd) ;  /* 0xffffffc8021c7950 */ /* 0x000fea0003c3ffff */
        .weak           $__internal_1_$__cuda_sm10x_tcgen05_guardrail_trap_phase_invalid_during_alloc
        .type           $__internal_1_$__cuda_sm10x_tcgen05_guardrail_trap_phase_invalid_during_alloc,@function
        .size           $__internal_1_$__cuda_sm10x_tcgen05_guardrail_trap_phase_invalid_during_alloc,($__internal_2_$__cuda_sm10x_tcgen05_guardrail_trap_unallocated_columns_being_dealloced - $__internal_1_$__cuda_sm10x_tcgen05_guardrail_trap_phase_invalid_during_alloc)
$__internal_1_$__cuda_sm10x_tcgen05_guardrail_trap_phase_invalid_during_alloc:
[----:B------:R-:W-:Y:S05]  /*3790*/  BPT.TRAP 0x1 ;  /* 0x000000040000795c */ /* 0x000fea0000300000 */
[----:B------:R-:W-:-:S04]  /*37a0*/  IMAD.MOV.U32 R3, RZ, RZ, 0x0 ;  /* 0x00000000ff037424 */ /* 0x000fc800078e00ff */
[----:B------:R-:W-:Y:S05]  /*37b0*/  RET.REL.NODEC R2 `(attn_fwd) ;  /* 0xffffffc802107950 */ /* 0x000fea0003c3ffff */
        .weak           $__internal_2_$__cuda_sm10x_tcgen05_guardrail_trap_unallocated_columns_being_dealloced
        .type           $__internal_2_$__cuda_sm10x_tcgen05_guardrail_trap_unallocated_columns_being_dealloced,@function
        .size           $__internal_2_$__cuda_sm10x_tcgen05_guardrail_trap_unallocated_columns_being_dealloced,(.L_x_28 - $__internal_2_$__cuda_sm10x_tcgen05_guardrail_trap_unallocated_columns_being_dealloced)
$__internal_2_$__cuda_sm10x_tcgen05_guardrail_trap_unallocated_columns_being_dealloced:
[----:B------:R-:W-:Y:S05]  /*37c0*/  BPT.TRAP 0x1 ;  /* 0x000000040000795c */ /* 0x000fea0000300000 */
[----:B------:R-:W-:-:S04]  /*37d0*/  MOV R3, 0x0 ;  /* 0x0000000000037802 */ /* 0x000fc80000000f00 */
[----:B------:R-:W-:Y:S05]  /*37e0*/  RET.REL.NODEC R2 `(attn_fwd) ;  /* 0xffffffc802047950 */ /* 0x000fea0003c3ffff */
.L_x_25:
[----:B------:R-:W-:-:S00]  /*37f0*/  BRA `(.L_x_25) ;  /* 0xfffffffc00fc7947 */ /* 0x000fc0000383ffff */
[----:B------:R-:W-:-:S00]  /*3800*/  NOP ;  /* 0x0000000000007918 */ /* 0x000fc00000000000 */
[----:B------:R-:W-:-:S00]  /*3810*/  NOP ;  /* 0x0000000000007918 */ /* 0x000fc00000000000 */
[----:B------:R-:W-:-:S00]  /*3820*/  NOP ;  /* 0x0000000000007918 */ /* 0x000fc00000000000 */
[----:B------:R-:W-:-:S00]  /*3830*/  NOP ;  /* 0x0000000000007918 */ /* 0x000fc00000000000 */
[----:B------:R-:W-:-:S00]  /*3840*/  NOP ;  /* 0x0000000000007918 */ /* 0x000fc00000000000 */
[----:B------:R-:W-:-:S00]  /*3850*/  NOP ;  /* 0x0000000000007918 */ /* 0x000fc00000000000 */
[----:B------:R-:W-:-:S00]  /*3860*/  NOP ;  /* 0x0000000000007918 */ /* 0x000fc00000000000 */
[----:B------:R-:W-:-:S00]  /*3870*/  NOP ;  /* 0x0000000000007918 */ /* 0x000fc00000000000 */
.L_x_28:


//--------------------- .nv.global.init           --------------------------
	.section	.nv.global.init,"aw",@progbits
.nv.global.init:
	.type		_$_str,@object
	.size		_$_str,(.L_3 - _$_str)
_$_str:
        /*0000*/ 	.byte	0x5f, 0x5f, 0x43, 0x55, 0x44, 0x41, 0x5f, 0x46, 0x54, 0x5a, 0x00
.L_3:


//--------------------- .nv.shared.attn_fwd       --------------------------
	.section	.nv.shared.attn_fwd,"aw",@nobits
	.sectionflags	@""
	.align	16
	.zero		1024


//--------------------- .nv.shared.reserved.0     --------------------------
	.section	.nv.shared.reserved.0,"aw",@nobits
	.align	8
	.weak		__nv_reservedSMEM_offset_0_alias
	.size		__nv_reservedSMEM_offset_0_alias, 0, 64
	.other		__nv_reservedSMEM_offset_0_alias,@"STO_CUDA_RESERVED_SHARED STV_DEFAULT"
__nv_reservedSMEM_offset_0_alias:
	.zero		0
.nv.shared.reserved.0:
	.zero		64
	.weak		__nv_reservedSMEM_allocation_phase
	.type		__nv_reservedSMEM_allocation_phase,@object
	.size		__nv_reservedSMEM_allocation_phase,(.L_0 - __nv_reservedSMEM_allocation_phase)
__nv_reservedSMEM_allocation_phase:
	.zero		1
.L_0:
	.zero		7
	.weak		__nv_reservedSMEM_devtool_atexit_pc
	.type		__nv_reservedSMEM_devtool_atexit_pc,@object
	.size		__nv_reservedSMEM_devtool_atexit_pc,(__nv_reservedSMEM_allocation_mask - __nv_reservedSMEM_devtool_atexit_pc)
__nv_reservedSMEM_devtool_atexit_pc:
	.zero		8
	.weak		__nv_reservedSMEM_allocation_mask
	.type		__nv_reservedSMEM_allocation_mask,@object
	.size		__nv_reservedSMEM_allocation_mask,(.L_2 - __nv_reservedSMEM_allocation_mask)
__nv_reservedSMEM_allocation_mask:
	.zero		4
.L_2:


//--------------------- .nv.constant0.attn_fwd    --------------------------
	.section	.nv.constant0.attn_fwd,"a",@progbits
	.sectionflags	@""
	.align	4
.nv.constant0.attn_fwd:
	.zero		1032


//--------------------- SYMBOLS --------------------------

	.type		.nv.reservedSmem.offset0,@object
	.size		.nv.reservedSmem.offset0,0x4
	.type		.nv.reservedSmem.cap,@object
	.size		.nv.reservedSmem.cap,0x4
